// auto-generated by cutlass_sweep.gemm — config: {"arch": "sm_100", "cluster_m": 4, "cluster_n": 4, "dtype": "int8", "dtype_b": "int8", "layout": "nt", "stages": 0, "tile_k": 128, "tile_m": 128, "tile_n": 64}
#include "cutlass/cutlass.h"
#include "cutlass/gemm/collective/collective_builder.hpp"
#include "cutlass/gemm/device/gemm_universal_adapter.h"
#include "cutlass/gemm/kernel/gemm_universal.hpp"
#include "cutlass/epilogue/collective/collective_builder.hpp"

using ElemA = int8_t;
using ElemB = int8_t;
using ElemCD = int8_t;
using Acc  = int32_t;
using TileShape    = cute::Shape<cute::_128, cute::_64, cute::_128>;
using ClusterShape = cute::Shape<cute::_4, cute::_4, cute::_1>;

using CollectiveEpilogue = typename cutlass::epilogue::collective::CollectiveBuilder<
    cutlass::arch::Sm100, cutlass::arch::OpClassTensorOp,
    TileShape, ClusterShape,
    cutlass::epilogue::collective::EpilogueTileAuto,
    Acc, Acc,
    ElemCD, cutlass::layout::RowMajor, 128 / cutlass::sizeof_bits<ElemCD>::value,
    ElemCD, cutlass::layout::RowMajor, 128 / cutlass::sizeof_bits<ElemCD>::value,
    cutlass::epilogue::collective::EpilogueScheduleAuto
  >::CollectiveOp;

using CollectiveMainloop = typename cutlass::gemm::collective::CollectiveBuilder<
    cutlass::arch::Sm100, cutlass::arch::OpClassTensorOp,
    ElemA, cutlass::layout::RowMajor, 128 / cutlass::sizeof_bits<ElemA>::value,
    ElemB, cutlass::layout::ColumnMajor, 128 / cutlass::sizeof_bits<ElemB>::value,
    Acc,
    TileShape, ClusterShape,
    cutlass::gemm::collective::StageCountAutoCarveout<static_cast<int>(sizeof(typename CollectiveEpilogue::SharedStorage))>,
    cutlass::gemm::collective::KernelScheduleAuto
  >::CollectiveOp;

using GemmKernel = cutlass::gemm::kernel::GemmUniversal<
    cute::Shape<int,int,int,int>,
    CollectiveMainloop,
    CollectiveEpilogue
>;
using Gemm = cutlass::gemm::device::GemmUniversalAdapter<GemmKernel>;

// Force the device kernel symbol into the cubin without needing a host main.
auto* _anchor = &cutlass::device_kernel<GemmKernel>;


// ===== COMPILED SASS (sm_100a) =====

	.target	sm_100a

	.elftype	@"ET_EXEC"


//--------------------- .note.nv.tkinfo           --------------------------
	.section	.note.nv.tkinfo,"",@"SHT_NOTE"
	.sectionflags	@"SHF_NOTE_NV_TKINFO"
	.tkinfo
        /*0018*/ 	.word	0x00000002
        /*0030*/ 	.string	""
        /*0030*/ 	.string	"ptxas"
        /*0030*/ 	.string	"Cuda compilation tools, release 13.0, V13.0.88"
        /*0030*/ 	.string	"Build cuda_13.0.r13.0/compiler.36424714_0"
        /*0030*/ 	.string	"-arch sm_100a -m 64 "



//--------------------- .note.nv.cuinfo           --------------------------
	.section	.note.nv.cuinfo,"",@"SHT_NOTE"
	.sectionflags	@"SHF_NOTE_NV_CUINFO"
        /*0018*/ 	.short	0x0002
        /*001a*/ 	.short	0x0064
        /*001c*/ 	.short	0x0082
	.zero		2


//--------------------- .nv.info                  --------------------------
	.section	.nv.info,"",@"SHT_CUDA_INFO"
	.align	4


	//----- nvinfo : EIATTR_REGCOUNT
	.align		4
        /*0000*/ 	.byte	0x04, 0x2f
        /*0002*/ 	.short	(.L_19 - .L_18)
	.align		4
.L_18:
        /*0004*/ 	.word	index@(_ZN7cutlass13device_kernelINS_4gemm6kernel13GemmUniversalIN4cute5tupleIJiiiiEEENS1_10collective13CollectiveMmaINS1_35MainloopSm100TmaUmmaWarpSpecializedILi18ELi2ELi4ENS5_IJNS4_1CILi4EEESB_NSA_ILi1EEEEEEEENS5_IJNSA_ILi128EEENSA_ILi64EEESF_EEEaNS5_IJlSC_lEEEaSI_NS4_8TiledMMAINS4_8MMA_AtomIJNS4_21SM100_MMA_S8_2x1SM_SSIaaiLi128ELi64ELNS4_4UMMA5MajorE0ELSN_0ELNSM_8SaturateE0EEEEEENS4_6LayoutINS5_IJSC_SC_SC_EEENS5_IJNSA_ILi0EEEST_ST_EEEEENS5_IJNS4_10UnderscoreESW_SW_EEEEENS4_28SM100_TMA_2SM_LOAD_MULTICASTENS4_14ComposedLayoutINS4_7SwizzleILi3ELi4ELi3EEENS4_18smem_ptr_flag_bitsILi8EEENSR_INS5_IJNSA_ILi8EEESF_EEENS5_IJSF_SC_EEEEEEEvNS4_8identityESZ_S19_vS1A_EENS_8epilogue10collective18CollectiveEpilogueINS1C_23Sm100TmaWarpSpecializedILi1ELi1ELi32ELb0ELb0EEEJNS5_IJSG_SG_SF_EEENS5_IJNSR_ISG_SC_EES1I_EEEaSI_aSI_NS1C_6fusion15FusionCallbacksIS1G_NS1K_17LinearCombinationIaiaiLNS_15FloatRoundStyleE2EEES1H_S1J_JEEENS4_5SM1004TMEM4LOAD26SM100_TMEM_LOAD_32dp32b32xENS4_13SM90_TMA_LOADENS10_INS11_ILi2ELi4ELi3EEES14_NSR_INS5_IJS15_SG_EEENS5_IJSG_SC_EEEEEEENS4_39AutoVectorizingCopyWithAssumedAlignmentILi128EEENS4_14SM90_TMA_STOREES1Z_S21_S21_EEEvvEEEEvNT_6ParamsE)
        /*0008*/ 	.word	0x0000005b


	//----- nvinfo : EIATTR_FRAME_SIZE
	.align		4
.L_19:
        /*000c*/ 	.byte	0x04, 0x11
        /*000e*/ 	.short	(.L_21 - .L_20)
	.align		4
.L_20:
        /*0010*/ 	.word	index@($__internal_2_$__cuda_sm10x_tcgen05_guardrail_trap_unallocated_columns_being_dealloced)
        /*0014*/ 	.word	0x00000000


	//----- nvinfo : EIATTR_FRAME_SIZE
	.align		4
.L_21:
        /*0018*/ 	.byte	0x04, 0x11
        /*001a*/ 	.short	(.L_23 - .L_22)
	.align		4
.L_22:
        /*001c*/ 	.word	index@($__internal_1_$__cuda_sm10x_tcgen05_guardrail_trap_phase_invalid_during_alloc)
        /*0020*/ 	.word	0x00000000


	//----- nvinfo : EIATTR_FRAME_SIZE
	.align		4
.L_23:
        /*0024*/ 	.byte	0x04, 0x11
        /*0026*/ 	.short	(.L_25 - .L_24)
	.align		4
.L_24:
        /*0028*/ 	.word	index@($__internal_0_$__cuda_sm10x_tcgen05_guardrail_trap_col_being_dealloced_not_returned_by_alloc)
        /*002c*/ 	.word	0x00000000


	//----- nvinfo : EIATTR_FRAME_SIZE
	.align		4
.L_25:
        /*0030*/ 	.byte	0x04, 0x11
        /*0032*/ 	.short	(.L_27 - .L_26)
	.align		4
.L_26:
        /*0034*/ 	.word	index@(_ZN7cutlass13device_kernelINS_4gemm6kernel13GemmUniversalIN4cute5tupleIJiiiiEEENS1_10collective13CollectiveMmaINS1_35MainloopSm100TmaUmmaWarpSpecializedILi18ELi2ELi4ENS5_IJNS4_1CILi4EEESB_NSA_ILi1EEEEEEEENS5_IJNSA_ILi128EEENSA_ILi64EEESF_EEEaNS5_IJlSC_lEEEaSI_NS4_8TiledMMAINS4_8MMA_AtomIJNS4_21SM100_MMA_S8_2x1SM_SSIaaiLi128ELi64ELNS4_4UMMA5MajorE0ELSN_0ELNSM_8SaturateE0EEEEEENS4_6LayoutINS5_IJSC_SC_SC_EEENS5_IJNSA_ILi0EEEST_ST_EEEEENS5_IJNS4_10UnderscoreESW_SW_EEEEENS4_28SM100_TMA_2SM_LOAD_MULTICASTENS4_14ComposedLayoutINS4_7SwizzleILi3ELi4ELi3EEENS4_18smem_ptr_flag_bitsILi8EEENSR_INS5_IJNSA_ILi8EEESF_EEENS5_IJSF_SC_EEEEEEEvNS4_8identityESZ_S19_vS1A_EENS_8epilogue10collective18CollectiveEpilogueINS1C_23Sm100TmaWarpSpecializedILi1ELi1ELi32ELb0ELb0EEEJNS5_IJSG_SG_SF_EEENS5_IJNSR_ISG_SC_EES1I_EEEaSI_aSI_NS1C_6fusion15FusionCallbacksIS1G_NS1K_17LinearCombinationIaiaiLNS_15FloatRoundStyleE2EEES1H_S1J_JEEENS4_5SM1004TMEM4LOAD26SM100_TMEM_LOAD_32dp32b32xENS4_13SM90_TMA_LOADENS10_INS11_ILi2ELi4ELi3EEES14_NSR_INS5_IJS15_SG_EEENS5_IJSG_SC_EEEEEEENS4_39AutoVectorizingCopyWithAssumedAlignmentILi128EEENS4_14SM90_TMA_STOREES1Z_S21_S21_EEEvvEEEEvNT_6ParamsE)
        /*0038*/ 	.word	0x00000000


	//----- nvinfo : EIATTR_MIN_STACK_SIZE
	.align		4
.L_27:
        /*003c*/ 	.byte	0x04, 0x12
        /*003e*/ 	.short	(.L_29 - .L_28)
	.align		4
.L_28:
        /*0040*/ 	.word	index@(_ZN7cutlass13device_kernelINS_4gemm6kernel13GemmUniversalIN4cute5tupleIJiiiiEEENS1_10collective13CollectiveMmaINS1_35MainloopSm100TmaUmmaWarpSpecializedILi18ELi2ELi4ENS5_IJNS4_1CILi4EEESB_NSA_ILi1EEEEEEEENS5_IJNSA_ILi128EEENSA_ILi64EEESF_EEEaNS5_IJlSC_lEEEaSI_NS4_8TiledMMAINS4_8MMA_AtomIJNS4_21SM100_MMA_S8_2x1SM_SSIaaiLi128ELi64ELNS4_4UMMA5MajorE0ELSN_0ELNSM_8SaturateE0EEEEEENS4_6LayoutINS5_IJSC_SC_SC_EEENS5_IJNSA_ILi0EEEST_ST_EEEEENS5_IJNS4_10UnderscoreESW_SW_EEEEENS4_28SM100_TMA_2SM_LOAD_MULTICASTENS4_14ComposedLayoutINS4_7SwizzleILi3ELi4ELi3EEENS4_18smem_ptr_flag_bitsILi8EEENSR_INS5_IJNSA_ILi8EEESF_EEENS5_IJSF_SC_EEEEEEEvNS4_8identityESZ_S19_vS1A_EENS_8epilogue10collective18CollectiveEpilogueINS1C_23Sm100TmaWarpSpecializedILi1ELi1ELi32ELb0ELb0EEEJNS5_IJSG_SG_SF_EEENS5_IJNSR_ISG_SC_EES1I_EEEaSI_aSI_NS1C_6fusion15FusionCallbacksIS1G_NS1K_17LinearCombinationIaiaiLNS_15FloatRoundStyleE2EEES1H_S1J_JEEENS4_5SM1004TMEM4LOAD26SM100_TMEM_LOAD_32dp32b32xENS4_13SM90_TMA_LOADENS10_INS11_ILi2ELi4ELi3EEES14_NSR_INS5_IJS15_SG_EEENS5_IJSG_SC_EEEEEEENS4_39AutoVectorizingCopyWithAssumedAlignmentILi128EEENS4_14SM90_TMA_STOREES1Z_S21_S21_EEEvvEEEEvNT_6ParamsE)
        /*0044*/ 	.word	0x00000000
.L_29:


//--------------------- .nv.compat                --------------------------
	.section	.nv.compat,"",@"SHT_CUDA_COMPAT_INFO"
	.align	4
        /*0000*/ 	.byte	0x02, 0x09, 0x01, 0x00, 0x02, 0x02, 0x03, 0x00, 0x02, 0x05, 0x06, 0x00, 0x03, 0x07, 0x01, 0x01
        /*0010*/ 	.byte	0x02, 0x03, 0x01, 0x00, 0x02, 0x06, 0x01, 0x00, 0x04, 0x0b, 0x08, 0x00, 0x01, 0x00, 0x00, 0x00
        /*0020*/ 	.byte	0x00, 0x00, 0x00, 0x00


//--------------------- .nv.info._ZN7cutlass13device_kernelINS_4gemm6kernel13GemmUniversalIN4cute5tupleIJiiiiEEENS1_10collective13CollectiveMmaINS1_35MainloopSm100TmaUmmaWarpSpecializedILi18ELi2ELi4ENS5_IJNS4_1CILi4EEESB_NSA_ILi1EEEEEEEENS5_IJNSA_ILi128EEENSA_ILi64EEESF_EEEaNS5_IJlSC_lEEEaSI_NS4_8TiledMMAINS4_8MMA_AtomIJNS4_21SM100_MMA_S8_2x1SM_SSIaaiLi128ELi64ELNS4_4UMMA5MajorE0ELSN_0ELNSM_8SaturateE0EEEEEENS4_6LayoutINS5_IJSC_SC_SC_EEENS5_IJNSA_ILi0EEEST_ST_EEEEENS5_IJNS4_10UnderscoreESW_SW_EEEEENS4_28SM100_TMA_2SM_LOAD_MULTICASTENS4_14ComposedLayoutINS4_7SwizzleILi3ELi4ELi3EEENS4_18smem_ptr_flag_bitsILi8EEENSR_INS5_IJNSA_ILi8EEESF_EEENS5_IJSF_SC_EEEEEEEvNS4_8identityESZ_S19_vS1A_EENS_8epilogue10collective18CollectiveEpilogueINS1C_23Sm100TmaWarpSpecializedILi1ELi1ELi32ELb0ELb0EEEJNS5_IJSG_SG_SF_EEENS5_IJNSR_ISG_SC_EES1I_EEEaSI_aSI_NS1C_6fusion15FusionCallbacksIS1G_NS1K_17LinearCombinationIaiaiLNS_15FloatRoundStyleE2EEES1H_S1J_JEEENS4_5SM1004TMEM4LOAD26SM100_TMEM_LOAD_32dp32b32xENS4_13SM90_TMA_LOADENS10_INS11_ILi2ELi4ELi3EEES14_NSR_INS5_IJS15_SG_EEENS5_IJSG_SC_EEEEEEENS4_39AutoVectorizingCopyWithAssumedAlignmentILi128EEENS4_14SM90_TMA_STOREES1Z_S21_S21_EEEvvEEEEvNT_6ParamsE --------------------------
	.section	.nv.info._ZN7cutlass13device_kernelINS_4gemm6kernel13GemmUniversalIN4cute5tupleIJiiiiEEENS1_10collective13CollectiveMmaINS1_35MainloopSm100TmaUmmaWarpSpecializedILi18ELi2ELi4ENS5_IJNS4_1CILi4EEESB_NSA_ILi1EEEEEEEENS5_IJNSA_ILi128EEENSA_ILi64EEESF_EEEaNS5_IJlSC_lEEEaSI_NS4_8TiledMMAINS4_8MMA_AtomIJNS4_21SM100_MMA_S8_2x1SM_SSIaaiLi128ELi64ELNS4_4UMMA5MajorE0ELSN_0ELNSM_8SaturateE0EEEEEENS4_6LayoutINS5_IJSC_SC_SC_EEENS5_IJNSA_ILi0EEEST_ST_EEEEENS5_IJNS4_10UnderscoreESW_SW_EEEEENS4_28SM100_TMA_2SM_LOAD_MULTICASTENS4_14ComposedLayoutINS4_7SwizzleILi3ELi4ELi3EEENS4_18smem_ptr_flag_bitsILi8EEENSR_INS5_IJNSA_ILi8EEESF_EEENS5_IJSF_SC_EEEEEEEvNS4_8identityESZ_S19_vS1A_EENS_8epilogue10collective18CollectiveEpilogueINS1C_23Sm100TmaWarpSpecializedILi1ELi1ELi32ELb0ELb0EEEJNS5_IJSG_SG_SF_EEENS5_IJNSR_ISG_SC_EES1I_EEEaSI_aSI_NS1C_6fusion15FusionCallbacksIS1G_NS1K_17LinearCombinationIaiaiLNS_15FloatRoundStyleE2EEES1H_S1J_JEEENS4_5SM1004TMEM4LOAD26SM100_TMEM_LOAD_32dp32b32xENS4_13SM90_TMA_LOADENS10_INS11_ILi2ELi4ELi3EEES14_NSR_INS5_IJS15_SG_EEENS5_IJSG_SC_EEEEEEENS4_39AutoVectorizingCopyWithAssumedAlignmentILi128EEENS4_14SM90_TMA_STOREES1Z_S21_S21_EEEvvEEEEvNT_6ParamsE,"",@"SHT_CUDA_INFO"
	.sectionflags	@""
	.align	4


	//----- nvinfo : EIATTR_CUDA_API_VERSION
	.align		4
        /*0000*/ 	.byte	0x04, 0x37
        /*0002*/ 	.short	(.L_31 - .L_30)
.L_30:
        /*0004*/ 	.word	0x00000082


	//----- nvinfo : EIATTR_KPARAM_INFO
	.align		4
.L_31:
        /*0008*/ 	.byte	0x04, 0x17
        /*000a*/ 	.short	(.L_33 - .L_32)
.L_32:
        /*000c*/ 	.word	0x00000000
        /*0010*/ 	.short	0x0000
        /*0012*/ 	.short	0x0000
        /*0014*/ 	.byte	0x00, 0xf0, 0x01, 0x20


	//----- nvinfo : EIATTR_AT_ENTRY_FRAGMENTS
	.align		4
.L_33:
        /*0018*/ 	.byte	0x04, 0x4f
        /*001a*/ 	.short	(.L_35 - .L_34)


	//   ....[0]....
.L_34:
        /*001c*/ 	.word	0x00000007


	//----- nvinfo : EIATTR_RESERVED_SMEM_USED
	.align		4
.L_35:
        /*0020*/ 	.byte	0x01, 0x41
	.zero		2


	//----- nvinfo : EIATTR_SPARSE_MMA_MASK
	.align		4
        /*0024*/ 	.byte	0x03, 0x50
        /*0026*/ 	.short	0x0000


	//----- nvinfo : EIATTR_TCGEN05_2CTA_USED
	.align		4
        /*0028*/ 	.byte	0x01, 0x52
	.zero		2


	//----- nvinfo : EIATTR_MAXREG_COUNT
	.align		4
        /*002c*/ 	.byte	0x03, 0x1b
        /*002e*/ 	.short	0x00ff


	//----- nvinfo : EIATTR_NUM_BARRIERS
	.align		4
        /*0030*/ 	.byte	0x02, 0x4c
        /*0032*/ 	.byte	0x07
	.zero		1


	//----- nvinfo : EIATTR_EXTERNS
	.align		4
        /*0034*/ 	.byte	0x04, 0x0f
        /*0036*/ 	.short	(.L_37 - .L_36)


	//   ....[0]....
	.align		4
.L_36:
        /*0038*/ 	.word	index@(__assertfail)


	//----- nvinfo : EIATTR_MERCURY_ISA_VERSION
	.align		4
.L_37:
        /*003c*/ 	.byte	0x03, 0x5f
        /*003e*/ 	.short	0x0101


	//----- nvinfo : EIATTR_INT_WARP_WIDE_INSTR_OFFSETS
	.align		4
        /*0040*/ 	.byte	0x04, 0x31
        /*0042*/ 	.short	(.L_39 - .L_38)


	//   ....[0]....
.L_38:
        /*0044*/ 	.word	0x00000f10


	//   ....[1]....
        /*0048*/ 	.word	0x00000f90


	//   ....[2]....
        /*004c*/ 	.word	0x00004dc0


	//   ....[3]....
        /*0050*/ 	.word	0x00004df0


	//   ....[4]....
        /*0054*/ 	.word	0x00004e40


	//   ....[5]....
        /*0058*/ 	.word	0x000058d0


	//   ....[6]....
        /*005c*/ 	.word	0x00005980


	//----- nvinfo : EIATTR_COOP_GROUP_MASK_REGIDS
	.align		4
.L_39:
        /*0060*/ 	.byte	0x04, 0x29
        /*0062*/ 	.short	(.L_41 - .L_40)


	//   ....[0]....
.L_40:
        /*0064*/ 	.word	0xffffffff


	//   ....[1]....
        /*0068*/ 	.word	0xffffffff


	//   ....[2]....
        /*006c*/ 	.word	0xffffffff


	//   ....[3]....
        /*0070*/ 	.word	0xffffffff


	//   ....[4]....
        /*0074*/ 	.word	0xffffffff


	//   ....[5]....
        /*0078*/ 	.word	0xffffffff


	//   ....[6]....
        /*007c*/ 	.word	0xffffffff


	//   ....[7]....
        /*0080*/ 	.word	0xffffffff


	//   ....[8]....
        /*0084*/ 	.word	0xffffffff


	//   ....[9]....
        /*0088*/ 	.word	0xffffffff


	//   ....[10]....
        /*008c*/ 	.word	0xffffffff


	//   ....[11]....
        /*0090*/ 	.word	0xffffffff


	//   ....[12]....
        /*0094*/ 	.word	0xffffffff


	//   ....[13]....
        /*0098*/ 	.word	0xffffffff


	//----- nvinfo : EIATTR_COOP_GROUP_INSTR_OFFSETS
	.align		4
.L_41:
        /*009c*/ 	.byte	0x04, 0x28
        /*009e*/ 	.short	(.L_43 - .L_42)


	//   ....[0]....
.L_42:
        /*00a0*/ 	.word	0x000000c0


	//   ....[1]....
        /*00a4*/ 	.word	0x00000500


	//   ....[2]....
        /*00a8*/ 	.word	0x000008b0


	//   ....[3]....
        /*00ac*/ 	.word	0x000009e0


	//   ....[4]....
        /*00b0*/ 	.word	0x00000ad0


	//   ....[5]....
        /*00b4*/ 	.word	0x00000c30


	//   ....[6]....
        /*00b8*/ 	.word	0x00000dc0


	//   ....[7]....
        /*00bc*/ 	.word	0x00001010


	//   ....[8]....
        /*00c0*/ 	.word	0x000025b0


	//   ....[9]....
        /*00c4*/ 	.word	0x00003bb0


	//   ....[10]....
        /*00c8*/ 	.word	0x00004080


	//   ....[11]....
        /*00cc*/ 	.word	0x000040b0


	//   ....[12]....
        /*00d0*/ 	.word	0x00004cd0


	//   ....[13]....
        /*00d4*/ 	.word	0x00004ee0


	//----- nvinfo : EIATTR_VRC_CTA_INIT_COUNT
	.align		4
.L_43:
        /*00d8*/ 	.byte	0x02, 0x4a
        /*00da*/ 	.byte	0x80
	.zero		1


	//----- nvinfo : EIATTR_SYSCALL_OFFSETS
	.align		4
        /*00dc*/ 	.byte	0x04, 0x46
        /*00de*/ 	.short	(.L_45 - .L_44)


	//   ....[0]....
.L_44:
        /*00e0*/ 	.word	0x00006450


	//   ....[1]....
        /*00e4*/ 	.word	0x00006590


	//   ....[2]....
        /*00e8*/ 	.word	0x00006cb0


	//----- nvinfo : EIATTR_MBARRIER_INSTR_OFFSETS
	.align		4
.L_45:
        /*00ec*/ 	.byte	0x04, 0x39
        /*00ee*/ 	.short	(.L_47 - .L_46)


	//   ....[0]....
.L_46:
        /*00f0*/ 	.word	0x00000650
        /*00f4*/ 	.word	0x000000ff
        /*00f8*/ 	.word	0x00000000
        /*00fc*/ 	.short	0x0100
        /*00fe*/ 	.byte	0x06
	.zero		1


	//   ....[1]....
        /*0100*/ 	.word	0x00000660
        /*0104*/ 	.word	0x000000ff
        /*0108*/ 	.word	0x00000090
        /*010c*/ 	.short	0x0100
        /*010e*/ 	.byte	0x06
	.zero		1


	//   ....[2]....
        /*0110*/ 	.word	0x00000670
        /*0114*/ 	.word	0x000000ff
        /*0118*/ 	.word	0x00000008
        /*011c*/ 	.short	0x0100
        /*011e*/ 	.byte	0x06
	.zero		1


	//   ....[3]....
        /*0120*/ 	.word	0x00000680
        /*0124*/ 	.word	0x000000ff
        /*0128*/ 	.word	0x00000098
        /*012c*/ 	.short	0x0100
        /*012e*/ 	.byte	0x06
	.zero		1


	//   ....[4]....
        /*0130*/ 	.word	0x00000690
        /*0134*/ 	.word	0x000000ff
        /*0138*/ 	.word	0x00000010
        /*013c*/ 	.short	0x0100
        /*013e*/ 	.byte	0x06
	.zero		1


	//   ....[5]....
        /*0140*/ 	.word	0x000006a0
        /*0144*/ 	.word	0x000000ff
        /*0148*/ 	.word	0x000000a0
        /*014c*/ 	.short	0x0100
        /*014e*/ 	.byte	0x06
	.zero		1


	//   ....[6]....
        /*0150*/ 	.word	0x000006b0
        /*0154*/ 	.word	0x000000ff
        /*0158*/ 	.word	0x00000018
        /*015c*/ 	.short	0x0100
        /*015e*/ 	.byte	0x06
	.zero		1


	//   ....[7]....
        /*0160*/ 	.word	0x000006c0
        /*0164*/ 	.word	0x000000ff
        /*0168*/ 	.word	0x000000a8
        /*016c*/ 	.short	0x0100
        /*016e*/ 	.byte	0x06
	.zero		1


	//   ....[8]....
        /*0170*/ 	.word	0x000006d0
        /*0174*/ 	.word	0x000000ff
        /*0178*/ 	.word	0x00000020
        /*017c*/ 	.short	0x0100
        /*017e*/ 	.byte	0x06
	.zero		1


	//   ....[9]....
        /*0180*/ 	.word	0x000006e0
        /*0184*/ 	.word	0x000000ff
        /*0188*/ 	.word	0x000000b0
        /*018c*/ 	.short	0x0100
        /*018e*/ 	.byte	0x06
	.zero		1


	//   ....[10]....
        /*0190*/ 	.word	0x000006f0
        /*0194*/ 	.word	0x000000ff
        /*0198*/ 	.word	0x00000028
        /*019c*/ 	.short	0x0100
        /*019e*/ 	.byte	0x06
	.zero		1


	//   ....[11]....
        /*01a0*/ 	.word	0x00000700
        /*01a4*/ 	.word	0x000000ff
        /*01a8*/ 	.word	0x000000b8
        /*01ac*/ 	.short	0x0100
        /*01ae*/ 	.byte	0x06
	.zero		1


	//   ....[12]....
        /*01b0*/ 	.word	0x00000710
        /*01b4*/ 	.word	0x000000ff
        /*01b8*/ 	.word	0x00000030
        /*01bc*/ 	.short	0x0100
        /*01be*/ 	.byte	0x06
	.zero		1


	//   ....[13]....
        /*01c0*/ 	.word	0x00000720
        /*01c4*/ 	.word	0x000000ff
        /*01c8*/ 	.word	0x000000c0
        /*01cc*/ 	.short	0x0100
        /*01ce*/ 	.byte	0x06
	.zero		1


	//   ....[14]....
        /*01d0*/ 	.word	0x00000730
        /*01d4*/ 	.word	0x000000ff
        /*01d8*/ 	.word	0x00000038
        /*01dc*/ 	.short	0x0100
        /*01de*/ 	.byte	0x06
	.zero		1


	//   ....[15]....
        /*01e0*/ 	.word	0x00000740
        /*01e4*/ 	.word	0x000000ff
        /*01e8*/ 	.word	0x000000c8
        /*01ec*/ 	.short	0x0100
        /*01ee*/ 	.byte	0x06
	.zero		1


	//   ....[16]....
        /*01f0*/ 	.word	0x00000750
        /*01f4*/ 	.word	0x000000ff
        /*01f8*/ 	.word	0x00000040
        /*01fc*/ 	.short	0x0100
        /*01fe*/ 	.byte	0x06
	.zero		1


	//   ....[17]....
        /*0200*/ 	.word	0x00000760
        /*0204*/ 	.word	0x000000ff
        /*0208*/ 	.word	0x000000d0
        /*020c*/ 	.short	0x0100
        /*020e*/ 	.byte	0x06
	.zero		1


	//   ....[18]....
        /*0210*/ 	.word	0x00000770
        /*0214*/ 	.word	0x000000ff
        /*0218*/ 	.word	0x00000048
        /*021c*/ 	.short	0x0100
        /*021e*/ 	.byte	0x06
	.zero		1


	//   ....[19]....
        /*0220*/ 	.word	0x00000780
        /*0224*/ 	.word	0x000000ff
        /*0228*/ 	.word	0x000000d8
        /*022c*/ 	.short	0x0100
        /*022e*/ 	.byte	0x06
	.zero		1


	//   ....[20]....
        /*0230*/ 	.word	0x00000790
        /*0234*/ 	.word	0x000000ff
        /*0238*/ 	.word	0x00000050
        /*023c*/ 	.short	0x0100
        /*023e*/ 	.byte	0x06
	.zero		1


	//   ....[21]....
        /*0240*/ 	.word	0x000007a0
        /*0244*/ 	.word	0x000000ff
        /*0248*/ 	.word	0x000000e0
        /*024c*/ 	.short	0x0100
        /*024e*/ 	.byte	0x06
	.zero		1


	//   ....[22]....
        /*0250*/ 	.word	0x000007b0
        /*0254*/ 	.word	0x000000ff
        /*0258*/ 	.word	0x00000058
        /*025c*/ 	.short	0x0100
        /*025e*/ 	.byte	0x06
	.zero		1


	//   ....[23]....
        /*0260*/ 	.word	0x000007c0
        /*0264*/ 	.word	0x000000ff
        /*0268*/ 	.word	0x000000e8
        /*026c*/ 	.short	0x0100
        /*026e*/ 	.byte	0x06
	.zero		1


	//   ....[24]....
        /*0270*/ 	.word	0x000007d0
        /*0274*/ 	.word	0x000000ff
        /*0278*/ 	.word	0x00000060
        /*027c*/ 	.short	0x0100
        /*027e*/ 	.byte	0x06
	.zero		1


	//   ....[25]....
        /*0280*/ 	.word	0x000007e0
        /*0284*/ 	.word	0x000000ff
        /*0288*/ 	.word	0x000000f0
        /*028c*/ 	.short	0x0100
        /*028e*/ 	.byte	0x06
	.zero		1


	//   ....[26]....
        /*0290*/ 	.word	0x000007f0
        /*0294*/ 	.word	0x000000ff
        /*0298*/ 	.word	0x00000068
        /*029c*/ 	.short	0x0100
        /*029e*/ 	.byte	0x06
	.zero		1


	//   ....[27]....
        /*02a0*/ 	.word	0x00000800
        /*02a4*/ 	.word	0x000000ff
        /*02a8*/ 	.word	0x000000f8
        /*02ac*/ 	.short	0x0100
        /*02ae*/ 	.byte	0x06
	.zero		1


	//   ....[28]....
        /*02b0*/ 	.word	0x00000810
        /*02b4*/ 	.word	0x000000ff
        /*02b8*/ 	.word	0x00000070
        /*02bc*/ 	.short	0x0100
        /*02be*/ 	.byte	0x06
	.zero		1


	//   ....[29]....
        /*02c0*/ 	.word	0x00000820
        /*02c4*/ 	.word	0x000000ff
        /*02c8*/ 	.word	0x00000100
        /*02cc*/ 	.short	0x0100
        /*02ce*/ 	.byte	0x06
	.zero		1


	//   ....[30]....
        /*02d0*/ 	.word	0x00000830
        /*02d4*/ 	.word	0x000000ff
        /*02d8*/ 	.word	0x00000078
        /*02dc*/ 	.short	0x0100
        /*02de*/ 	.byte	0x06
	.zero		1


	//   ....[31]....
        /*02e0*/ 	.word	0x00000840
        /*02e4*/ 	.word	0x000000ff
        /*02e8*/ 	.word	0x00000108
        /*02ec*/ 	.short	0x0100
        /*02ee*/ 	.byte	0x06
	.zero		1


	//   ....[32]....
        /*02f0*/ 	.word	0x00000850
        /*02f4*/ 	.word	0x000000ff
        /*02f8*/ 	.word	0x00000080
        /*02fc*/ 	.short	0x0100
        /*02fe*/ 	.byte	0x06
	.zero		1


	//   ....[33]....
        /*0300*/ 	.word	0x00000860
        /*0304*/ 	.word	0x000000ff
        /*0308*/ 	.word	0x00000110
        /*030c*/ 	.short	0x0100
        /*030e*/ 	.byte	0x06
	.zero		1


	//   ....[34]....
        /*0310*/ 	.word	0x00000870
        /*0314*/ 	.word	0x000000ff
        /*0318*/ 	.word	0x00000088
        /*031c*/ 	.short	0x0100
        /*031e*/ 	.byte	0x06
	.zero		1


	//   ....[35]....
        /*0320*/ 	.word	0x00000880
        /*0324*/ 	.word	0x000000ff
        /*0328*/ 	.word	0x00000118
        /*032c*/ 	.short	0x0100
        /*032e*/ 	.byte	0x06
	.zero		1


	//   ....[36]....
        /*0330*/ 	.word	0x000009b0
        /*0334*/ 	.word	0x000000ff
        /*0338*/ 	.word	0x00000120
        /*033c*/ 	.short	0x0100
        /*033e*/ 	.byte	0x06
	.zero		1


	//   ....[37]....
        /*0340*/ 	.word	0x000009c0
        /*0344*/ 	.word	0x000000ff
        /*0348*/ 	.word	0x00000128
        /*034c*/ 	.short	0x0100
        /*034e*/ 	.byte	0x06
	.zero		1


	//   ....[38]....
        /*0350*/ 	.word	0x00000aa0
        /*0354*/ 	.word	0x000000ff
        /*0358*/ 	.word	0x00000130
        /*035c*/ 	.short	0x0100
        /*035e*/ 	.byte	0x05
	.zero		1


	//   ....[39]....
        /*0360*/ 	.word	0x00000ab0
        /*0364*/ 	.word	0x000000ff
        /*0368*/ 	.word	0x00000138
        /*036c*/ 	.short	0x0100
        /*036e*/ 	.byte	0x05
	.zero		1


	//   ....[40]....
        /*0370*/ 	.word	0x00000be0
        /*0374*/ 	.word	0x000000ff
        /*0378*/ 	.word	0x00000140
        /*037c*/ 	.short	0x0100
        /*037e*/ 	.byte	0x05
	.zero		1


	//   ....[41]....
        /*0380*/ 	.word	0x00000bf0
        /*0384*/ 	.word	0x000000ff
        /*0388*/ 	.word	0x00000150
        /*038c*/ 	.short	0x0100
        /*038e*/ 	.byte	0x05
	.zero		1


	//   ....[42]....
        /*0390*/ 	.word	0x00000c00
        /*0394*/ 	.word	0x000000ff
        /*0398*/ 	.word	0x00000148
        /*039c*/ 	.short	0x0100
        /*039e*/ 	.byte	0x05
	.zero		1


	//   ....[43]....
        /*03a0*/ 	.word	0x00000c10
        /*03a4*/ 	.word	0x000000ff
        /*03a8*/ 	.word	0x00000158
        /*03ac*/ 	.short	0x0100
        /*03ae*/ 	.byte	0x05
	.zero		1


	//   ....[44]....
        /*03b0*/ 	.word	0x00000d30
        /*03b4*/ 	.word	0x000000ff
        /*03b8*/ 	.word	0x00000160
        /*03bc*/ 	.short	0x0100
        /*03be*/ 	.byte	0x06
	.zero		1


	//   ....[45]....
        /*03c0*/ 	.word	0x00000d40
        /*03c4*/ 	.word	0x000000ff
        /*03c8*/ 	.word	0x00000180
        /*03cc*/ 	.short	0x0100
        /*03ce*/ 	.byte	0x06
	.zero		1


	//   ....[46]....
        /*03d0*/ 	.word	0x00000d50
        /*03d4*/ 	.word	0x000000ff
        /*03d8*/ 	.word	0x00000168
        /*03dc*/ 	.short	0x0100
        /*03de*/ 	.byte	0x06
	.zero		1


	//   ....[47]....
        /*03e0*/ 	.word	0x00000d60
        /*03e4*/ 	.word	0x000000ff
        /*03e8*/ 	.word	0x00000188
        /*03ec*/ 	.short	0x0100
        /*03ee*/ 	.byte	0x06
	.zero		1


	//   ....[48]....
        /*03f0*/ 	.word	0x00000d70
        /*03f4*/ 	.word	0x000000ff
        /*03f8*/ 	.word	0x00000170
        /*03fc*/ 	.short	0x0100
        /*03fe*/ 	.byte	0x06
	.zero		1


	//   ....[49]....
        /*0400*/ 	.word	0x00000d80
        /*0404*/ 	.word	0x000000ff
        /*0408*/ 	.word	0x00000190
        /*040c*/ 	.short	0x0100
        /*040e*/ 	.byte	0x06
	.zero		1


	//   ....[50]....
        /*0410*/ 	.word	0x00000d90
        /*0414*/ 	.word	0x000000ff
        /*0418*/ 	.word	0x00000178
        /*041c*/ 	.short	0x0100
        /*041e*/ 	.byte	0x06
	.zero		1


	//   ....[51]....
        /*0420*/ 	.word	0x00000da0
        /*0424*/ 	.word	0x000000ff
        /*0428*/ 	.word	0x00000198
        /*042c*/ 	.short	0x0100
        /*042e*/ 	.byte	0x06
	.zero		1


	//   ....[52]....
        /*0430*/ 	.word	0x00000e90
        /*0434*/ 	.word	0x000000ff
        /*0438*/ 	.word	0x000001a0
        /*043c*/ 	.short	0x0100
        /*043e*/ 	.byte	0x05
	.zero		1


	//   ....[53]....
        /*0440*/ 	.word	0x00000ea0
        /*0444*/ 	.word	0x000000ff
        /*0448*/ 	.word	0x000001b0
        /*044c*/ 	.short	0x0100
        /*044e*/ 	.byte	0x05
	.zero		1


	//   ....[54]....
        /*0450*/ 	.word	0x00000eb0
        /*0454*/ 	.word	0x000000ff
        /*0458*/ 	.word	0x000001a8
        /*045c*/ 	.short	0x0100
        /*045e*/ 	.byte	0x05
	.zero		1


	//   ....[55]....
        /*0460*/ 	.word	0x00000ec0
        /*0464*/ 	.word	0x000000ff
        /*0468*/ 	.word	0x000001b8
        /*046c*/ 	.short	0x0100
        /*046e*/ 	.byte	0x05
	.zero		1


	//   ....[56]....
        /*0470*/ 	.word	0x00000fc0
        /*0474*/ 	.word	0x000000ff
        /*0478*/ 	.word	0x000001c0
        /*047c*/ 	.short	0x0100
        /*047e*/ 	.byte	0x04
	.zero		1


	//   ....[57]....
        /*0480*/ 	.word	0x00001db0
        /*0484*/ 	.word	0x00000000
        /*0488*/ 	.word	0x000001b0
        /*048c*/ 	.short	0x010a
        /*048e*/ 	.byte	0xff
	.zero		1


	//   ....[58]....
        /*0490*/ 	.word	0x00001de0
        /*0494*/ 	.word	0x00000000
        /*0498*/ 	.word	0x000001a0
        /*049c*/ 	.short	0x0101
        /*049e*/ 	.byte	0xff
	.zero		1


	//   ....[59]....
        /*04a0*/ 	.word	0x00001ec0
        /*04a4*/ 	.word	0x000000ff
        /*04a8*/ 	.word	0x00000090
        /*04ac*/ 	.short	0x010a
        /*04ae*/ 	.byte	0x04
	.zero		1


	//   ....[60]....
        /*04b0*/ 	.word	0x00001f70
        /*04b4*/ 	.word	0x000000ff
        /*04b8*/ 	.word	0x00000090
        /*04bc*/ 	.short	0x010a
        /*04be*/ 	.byte	0x21
	.zero		1


	//   ....[61]....
        /*04c0*/ 	.word	0x00002130
        /*04c4*/ 	.word	0x000000ff
        /*04c8*/ 	.word	0x00000090
        /*04cc*/ 	.short	0x010a
        /*04ce*/ 	.byte	0x04
	.zero		1


	//   ....[62]....
        /*04d0*/ 	.word	0x00002240
        /*04d4*/ 	.word	0x000000ff
        /*04d8*/ 	.word	0x00000138
        /*04dc*/ 	.short	0x0101
        /*04de*/ 	.byte	0x1a
	.zero		1


	//   ....[63]....
        /*04e0*/ 	.word	0x00002260
        /*04e4*/ 	.word	0x000000ff
        /*04e8*/ 	.word	0x00000090
        /*04ec*/ 	.short	0x010a
        /*04ee*/ 	.byte	0x05
	.zero		1


	//   ....[64]....
        /*04f0*/ 	.word	0x000022e0
        /*04f4*/ 	.word	0x000000ff
        /*04f8*/ 	.word	0x00000090
        /*04fc*/ 	.short	0x010a
        /*04fe*/ 	.byte	0x11
	.zero		1


	//   ....[65]....
        /*0500*/ 	.word	0x00002470
        /*0504*/ 	.word	0x000000ff
        /*0508*/ 	.word	0x00000090
        /*050c*/ 	.short	0x010a
        /*050e*/ 	.byte	0x05
	.zero		1


	//   ....[66]....
        /*0510*/ 	.word	0x000025e0
        /*0514*/ 	.word	0x00000003
        /*0518*/ 	.word	0x00000140
        /*051c*/ 	.short	0x010a
        /*051e*/ 	.byte	0xff
	.zero		1


	//   ....[67]....
        /*0520*/ 	.word	0x00002730
        /*0524*/ 	.word	0x00000000
        /*0528*/ 	.word	0x00000000
        /*052c*/ 	.short	0x0101
        /*052e*/ 	.byte	0xff
	.zero		1


	//   ....[68]....
        /*0530*/ 	.word	0x00002c50
        /*0534*/ 	.word	0x000000ff
        /*0538*/ 	.word	0x00000000
        /*053c*/ 	.short	0x010a
        /*053e*/ 	.byte	0x04
	.zero		1


	//   ....[69]....
        /*0540*/ 	.word	0x00002ce0
        /*0544*/ 	.word	0x000000ff
        /*0548*/ 	.word	0x00000000
        /*054c*/ 	.short	0x010a
        /*054e*/ 	.byte	0x04
	.zero		1


	//   ....[70]....
        /*0550*/ 	.word	0x00002d70
        /*0554*/ 	.word	0x000000ff
        /*0558*/ 	.word	0x00000000
        /*055c*/ 	.short	0x010a
        /*055e*/ 	.byte	0x04
	.zero		1


	//   ....[71]....
        /*0560*/ 	.word	0x00002e00
        /*0564*/ 	.word	0x000000ff
        /*0568*/ 	.word	0x00000000
        /*056c*/ 	.short	0x010a
        /*056e*/ 	.byte	0x04
	.zero		1


	//   ....[72]....
        /*0570*/ 	.word	0x00002e90
        /*0574*/ 	.word	0x000000ff
        /*0578*/ 	.word	0x00000000
        /*057c*/ 	.short	0x010a
        /*057e*/ 	.byte	0x04
	.zero		1


	//   ....[73]....
        /*0580*/ 	.word	0x00002f20
        /*0584*/ 	.word	0x000000ff
        /*0588*/ 	.word	0x00000000
        /*058c*/ 	.short	0x010a
        /*058e*/ 	.byte	0x04
	.zero		1


	//   ....[74]....
        /*0590*/ 	.word	0x00002fb0
        /*0594*/ 	.word	0x000000ff
        /*0598*/ 	.word	0x00000000
        /*059c*/ 	.short	0x010a
        /*059e*/ 	.byte	0x04
	.zero		1


	//   ....[75]....
        /*05a0*/ 	.word	0x00003040
        /*05a4*/ 	.word	0x000000ff
        /*05a8*/ 	.word	0x00000000
        /*05ac*/ 	.short	0x010a
        /*05ae*/ 	.byte	0x04
	.zero		1


	//   ....[76]....
        /*05b0*/ 	.word	0x000030d0
        /*05b4*/ 	.word	0x000000ff
        /*05b8*/ 	.word	0x00000000
        /*05bc*/ 	.short	0x010a
        /*05be*/ 	.byte	0x04
	.zero		1


	//   ....[77]....
        /*05c0*/ 	.word	0x00003160
        /*05c4*/ 	.word	0x000000ff
        /*05c8*/ 	.word	0x00000000
        /*05cc*/ 	.short	0x010a
        /*05ce*/ 	.byte	0x04
	.zero		1


	//   ....[78]....
        /*05d0*/ 	.word	0x000031f0
        /*05d4*/ 	.word	0x000000ff
        /*05d8*/ 	.word	0x00000000
        /*05dc*/ 	.short	0x010a
        /*05de*/ 	.byte	0x04
	.zero		1


	//   ....[79]....
        /*05e0*/ 	.word	0x00003280
        /*05e4*/ 	.word	0x000000ff
        /*05e8*/ 	.word	0x00000000
        /*05ec*/ 	.short	0x010a
        /*05ee*/ 	.byte	0x04
	.zero		1


	//   ....[80]....
        /*05f0*/ 	.word	0x00003310
        /*05f4*/ 	.word	0x000000ff
        /*05f8*/ 	.word	0x00000000
        /*05fc*/ 	.short	0x010a
        /*05fe*/ 	.byte	0x04
	.zero		1


	//   ....[81]....
        /*0600*/ 	.word	0x000033a0
        /*0604*/ 	.word	0x000000ff
        /*0608*/ 	.word	0x00000000
        /*060c*/ 	.short	0x010a
        /*060e*/ 	.byte	0x04
	.zero		1


	//   ....[82]....
        /*0610*/ 	.word	0x00003430
        /*0614*/ 	.word	0x000000ff
        /*0618*/ 	.word	0x00000000
        /*061c*/ 	.short	0x010a
        /*061e*/ 	.byte	0x04
	.zero		1


	//   ....[83]....
        /*0620*/ 	.word	0x000034c0
        /*0624*/ 	.word	0x000000ff
        /*0628*/ 	.word	0x00000000
        /*062c*/ 	.short	0x010a
        /*062e*/ 	.byte	0x04
	.zero		1


	//   ....[84]....
        /*0630*/ 	.word	0x00003550
        /*0634*/ 	.word	0x000000ff
        /*0638*/ 	.word	0x00000000
        /*063c*/ 	.short	0x010a
        /*063e*/ 	.byte	0x04
	.zero		1


	//   ....[85]....
        /*0640*/ 	.word	0x000035f0
        /*0644*/ 	.word	0x00000000
        /*0648*/ 	.word	0x00000000
        /*064c*/ 	.short	0x010a
        /*064e*/ 	.byte	0xff
	.zero		1


	//   ....[86]....
        /*0650*/ 	.word	0x00003710
        /*0654*/ 	.word	0x00000002
        /*0658*/ 	.word	0x000001a0
        /*065c*/ 	.short	0x010a
        /*065e*/ 	.byte	0xff
	.zero		1


	//   ....[87]....
        /*0660*/ 	.word	0x00003780
        /*0664*/ 	.word	0x00000002
        /*0668*/ 	.word	0x00000000
        /*066c*/ 	.short	0x0101
        /*066e*/ 	.byte	0xff
	.zero		1


	//   ....[88]....
        /*0670*/ 	.word	0x000037a0
        /*0674*/ 	.word	0x000000ff
        /*0678*/ 	.word	0x00000150
        /*067c*/ 	.short	0x010a
        /*067e*/ 	.byte	0x05
	.zero		1


	//   ....[89]....
        /*0680*/ 	.word	0x000038c0
        /*0684*/ 	.word	0x00000002
        /*0688*/ 	.word	0x00000140
        /*068c*/ 	.short	0x010a
        /*068e*/ 	.byte	0xff
	.zero		1


	//   ....[90]....
        /*0690*/ 	.word	0x000039c0
        /*0694*/ 	.word	0x00000002
        /*0698*/ 	.word	0x00000000
        /*069c*/ 	.short	0x0101
        /*069e*/ 	.byte	0xff
	.zero		1


	//   ....[91]....
        /*06a0*/ 	.word	0x00003a50
        /*06a4*/ 	.word	0x000000ff
        /*06a8*/ 	.word	0x00000150
        /*06ac*/ 	.short	0x0106
        /*06ae*/ 	.byte	0x05
	.zero		1


	//   ....[92]....
        /*06b0*/ 	.word	0x00003a70
        /*06b4*/ 	.word	0x000000ff
        /*06b8*/ 	.word	0x00000150
        /*06bc*/ 	.short	0x010a
        /*06be*/ 	.byte	0x05
	.zero		1


	//   ....[93]....
        /*06c0*/ 	.word	0x00003b00
        /*06c4*/ 	.word	0x000000ff
        /*06c8*/ 	.word	0x00000150
        /*06cc*/ 	.short	0x0106
        /*06ce*/ 	.byte	0x04
	.zero		1


	//   ....[94]....
        /*06d0*/ 	.word	0x00003b40
        /*06d4*/ 	.word	0x00000000
        /*06d8*/ 	.word	0x00000150
        /*06dc*/ 	.short	0x010a
        /*06de*/ 	.byte	0xff
	.zero		1


	//   ....[95]....
        /*06e0*/ 	.word	0x00003d80
        /*06e4*/ 	.word	0x000000ff
        /*06e8*/ 	.word	0x00000008
        /*06ec*/ 	.short	0x010a
        /*06ee*/ 	.byte	0x04
	.zero		1


	//   ....[96]....
        /*06f0*/ 	.word	0x00003da0
        /*06f4*/ 	.word	0x000000ff
        /*06f8*/ 	.word	0x00000008
        /*06fc*/ 	.short	0x010a
        /*06fe*/ 	.byte	0x04
	.zero		1


	//   ....[97]....
        /*0700*/ 	.word	0x00003f30
        /*0704*/ 	.word	0x000000ff
        /*0708*/ 	.word	0x00000008
        /*070c*/ 	.short	0x010a
        /*070e*/ 	.byte	0x04
	.zero		1


	//   ....[98]....
        /*0710*/ 	.word	0x00003f50
        /*0714*/ 	.word	0x000000ff
        /*0718*/ 	.word	0x00000008
        /*071c*/ 	.short	0x010a
        /*071e*/ 	.byte	0x04
	.zero		1


	//   ....[99]....
        /*0720*/ 	.word	0x00004010
        /*0724*/ 	.word	0x000000ff
        /*0728*/ 	.word	0x00000000
        /*072c*/ 	.short	0x0101
        /*072e*/ 	.byte	0x05
	.zero		1


	//   ....[100]....
        /*0730*/ 	.word	0x00004350
        /*0734*/ 	.word	0x00000000
        /*0738*/ 	.word	0x00000140
        /*073c*/ 	.short	0x010a
        /*073e*/ 	.byte	0xff
	.zero		1


	//   ....[101]....
        /*0740*/ 	.word	0x00004410
        /*0744*/ 	.word	0x00000000
        /*0748*/ 	.word	0x00000000
        /*074c*/ 	.short	0x0101
        /*074e*/ 	.byte	0xff
	.zero		1


	//   ....[102]....
        /*0750*/ 	.word	0x000044c0
        /*0754*/ 	.word	0x000000ff
        /*0758*/ 	.word	0x00000000
        /*075c*/ 	.short	0x010a
        /*075e*/ 	.byte	0x06
	.zero		1


	//   ....[103]....
        /*0760*/ 	.word	0x000044d0
        /*0764*/ 	.word	0x000000ff
        /*0768*/ 	.word	0x00000180
        /*076c*/ 	.short	0x010a
        /*076e*/ 	.byte	0x07
	.zero		1


	//   ....[104]....
        /*0770*/ 	.word	0x00004580
        /*0774*/ 	.word	0x000000ff
        /*0778*/ 	.word	0x00000000
        /*077c*/ 	.short	0x010a
        /*077e*/ 	.byte	0x06
	.zero		1


	//   ....[105]....
        /*0780*/ 	.word	0x000046b0
        /*0784*/ 	.word	0x000000ff
        /*0788*/ 	.word	0x00000000
        /*078c*/ 	.short	0x010a
        /*078e*/ 	.byte	0x1e
	.zero		1


	//   ....[106]....
        /*0790*/ 	.word	0x000049c0
        /*0794*/ 	.word	0x000000ff
        /*0798*/ 	.word	0x00000000
        /*079c*/ 	.short	0x010a
        /*079e*/ 	.byte	0x07
	.zero		1


	//   ....[107]....
        /*07a0*/ 	.word	0x00004a50
        /*07a4*/ 	.word	0x000000ff
        /*07a8*/ 	.word	0x00000000
        /*07ac*/ 	.short	0x010a
        /*07ae*/ 	.byte	0x07
	.zero		1


	//   ....[108]....
        /*07b0*/ 	.word	0x00004ae0
        /*07b4*/ 	.word	0x000000ff
        /*07b8*/ 	.word	0x00000000
        /*07bc*/ 	.short	0x010a
        /*07be*/ 	.byte	0x07
	.zero		1


	//   ....[109]....
        /*07c0*/ 	.word	0x00004b80
        /*07c4*/ 	.word	0x00000000
        /*07c8*/ 	.word	0x00000000
        /*07cc*/ 	.short	0x010a
        /*07ce*/ 	.byte	0xff
	.zero		1


	//   ....[110]....
        /*07d0*/ 	.word	0x00004bc0
        /*07d4*/ 	.word	0x00000000
        /*07d8*/ 	.word	0x00000000
        /*07dc*/ 	.short	0x010a
        /*07de*/ 	.byte	0xff
	.zero		1


	//   ....[111]....
        /*07e0*/ 	.word	0x00004c30
        /*07e4*/ 	.word	0x000000ff
        /*07e8*/ 	.word	0x00000000
        /*07ec*/ 	.short	0x0101
        /*07ee*/ 	.byte	0x06
	.zero		1


	//   ....[112]....
        /*07f0*/ 	.word	0x00004c70
        /*07f4*/ 	.word	0x000000ff
        /*07f8*/ 	.word	0x000001c0
        /*07fc*/ 	.short	0x010a
        /*07fe*/ 	.byte	0x05
	.zero		1


	//   ....[113]....
        /*0800*/ 	.word	0x00004cc0
        /*0804*/ 	.word	0x000000ff
        /*0808*/ 	.word	0x00000000
        /*080c*/ 	.short	0x0101
        /*080e*/ 	.byte	0x06
	.zero		1


	//   ....[114]....
        /*0810*/ 	.word	0x00005120
        /*0814*/ 	.word	0x00000007
        /*0818*/ 	.word	0x00000140
        /*081c*/ 	.short	0x010a
        /*081e*/ 	.byte	0xff
	.zero		1


	//   ....[115]....
        /*0820*/ 	.word	0x00005290
        /*0824*/ 	.word	0x00000000
        /*0828*/ 	.word	0x00000000
        /*082c*/ 	.short	0x0101
        /*082e*/ 	.byte	0xff
	.zero		1


	//   ....[116]....
        /*0830*/ 	.word	0x000056a0
        /*0834*/ 	.word	0x000000ff
        /*0838*/ 	.word	0x00000138
        /*083c*/ 	.short	0x010a
        /*083e*/ 	.byte	0x13
	.zero		1


	//   ....[117]....
        /*0840*/ 	.word	0x00005810
        /*0844*/ 	.word	0x000000ff
        /*0848*/ 	.word	0x00000128
        /*084c*/ 	.short	0x010a
        /*084e*/ 	.byte	0x13
	.zero		1


	//   ....[118]....
        /*0850*/ 	.word	0x00005a20
        /*0854*/ 	.word	0x000000ff
        /*0858*/ 	.word	0x00000120
        /*085c*/ 	.short	0x010b
        /*085e*/ 	.byte	0x13
	.zero		1


	//   ....[119]....
        /*0860*/ 	.word	0x00005a30
        /*0864*/ 	.word	0x000000ff
        /*0868*/ 	.word	0x00000000
        /*086c*/ 	.short	0x0101
        /*086e*/ 	.byte	0x36
	.zero		1


	//   ....[120]....
        /*0870*/ 	.word	0x00005a70
        /*0874*/ 	.word	0x00000000
        /*0878*/ 	.word	0x00000128
        /*087c*/ 	.short	0x010a
        /*087e*/ 	.byte	0xff
	.zero		1


	//   ....[121]....
        /*0880*/ 	.word	0x00005db0
        /*0884*/ 	.word	0x00000003
        /*0888*/ 	.word	0x00000140
        /*088c*/ 	.short	0x010a
        /*088e*/ 	.byte	0xff
	.zero		1


	//   ....[122]....
        /*0890*/ 	.word	0x00005f30
        /*0894*/ 	.word	0x00000000
        /*0898*/ 	.word	0x00000000
        /*089c*/ 	.short	0x0101
        /*089e*/ 	.byte	0xff
	.zero		1


	//   ....[123]....
        /*08a0*/ 	.word	0x000068f0
        /*08a4*/ 	.word	0x000000ff
        /*08a8*/ 	.word	0x00000120
        /*08ac*/ 	.short	0x010a
        /*08ae*/ 	.byte	0x39
	.zero		1


	//   ....[124]....
        /*08b0*/ 	.word	0x00006900
        /*08b4*/ 	.word	0x00000053
        /*08b8*/ 	.word	0x00000160
        /*08bc*/ 	.short	0x010a
        /*08be*/ 	.byte	0xff
	.zero		1


	//   ....[125]....
        /*08c0*/ 	.word	0x00006a50
        /*08c4*/ 	.word	0x000000ff
        /*08c8*/ 	.word	0x00000120
        /*08cc*/ 	.short	0x010a
        /*08ce*/ 	.byte	0x39
	.zero		1


	//   ....[126]....
        /*08d0*/ 	.word	0x00006b30
        /*08d4*/ 	.word	0x000000ff
        /*08d8*/ 	.word	0x00000000
        /*08dc*/ 	.short	0x0101
        /*08de*/ 	.byte	0x04
	.zero		1


	//   ....[127]....
        /*08e0*/ 	.word	0x00006b90
        /*08e4*/ 	.word	0x00000053
        /*08e8*/ 	.word	0x00000160
        /*08ec*/ 	.short	0x010a
        /*08ee*/ 	.byte	0xff
	.zero		1


	//   ....[128]....
        /*08f0*/ 	.word	0x00006df0
        /*08f4*/ 	.word	0x00000053
        /*08f8*/ 	.word	0x00000000
        /*08fc*/ 	.short	0x0101
        /*08fe*/ 	.byte	0xff
	.zero		1


	//   ....[129]....
        /*0900*/ 	.word	0x00007830
        /*0904*/ 	.word	0x00000000
        /*0908*/ 	.word	0x000001b0
        /*090c*/ 	.short	0x010a
        /*090e*/ 	.byte	0xff
	.zero		1


	//   ....[130]....
        /*0910*/ 	.word	0x00007890
        /*0914*/ 	.word	0x00000000
        /*0918*/ 	.word	0x00000090
        /*091c*/ 	.short	0x010a
        /*091e*/ 	.byte	0xff
	.zero		1


	//   ....[131]....
        /*0920*/ 	.word	0x000078f0
        /*0924*/ 	.word	0x00000000
        /*0928*/ 	.word	0x00000090
        /*092c*/ 	.short	0x010a
        /*092e*/ 	.byte	0xff
	.zero		1


	//   ....[132]....
        /*0930*/ 	.word	0x00007940
        /*0934*/ 	.word	0x00000003
        /*0938*/ 	.word	0x00000140
        /*093c*/ 	.short	0x010a
        /*093e*/ 	.byte	0xff
	.zero		1


	//   ....[133]....
        /*0940*/ 	.word	0x000079a0
        /*0944*/ 	.word	0x00000000
        /*0948*/ 	.word	0x00000000
        /*094c*/ 	.short	0x010a
        /*094e*/ 	.byte	0xff
	.zero		1


	//   ....[134]....
        /*0950*/ 	.word	0x00007a00
        /*0954*/ 	.word	0x00000000
        /*0958*/ 	.word	0x00000000
        /*095c*/ 	.short	0x010a
        /*095e*/ 	.byte	0xff
	.zero		1


	//   ....[135]....
        /*0960*/ 	.word	0x00007a60
        /*0964*/ 	.word	0x00000000
        /*0968*/ 	.word	0x00000000
        /*096c*/ 	.short	0x010a
        /*096e*/ 	.byte	0xff
	.zero		1


	//   ....[136]....
        /*0970*/ 	.word	0x00007ac0
        /*0974*/ 	.word	0x00000000
        /*0978*/ 	.word	0x00000000
        /*097c*/ 	.short	0x010a
        /*097e*/ 	.byte	0xff
	.zero		1


	//   ....[137]....
        /*0980*/ 	.word	0x00007b20
        /*0984*/ 	.word	0x00000000
        /*0988*/ 	.word	0x00000000
        /*098c*/ 	.short	0x010a
        /*098e*/ 	.byte	0xff
	.zero		1


	//   ....[138]....
        /*0990*/ 	.word	0x00007b80
        /*0994*/ 	.word	0x00000000
        /*0998*/ 	.word	0x00000000
        /*099c*/ 	.short	0x010a
        /*099e*/ 	.byte	0xff
	.zero		1


	//   ....[139]....
        /*09a0*/ 	.word	0x00007be0
        /*09a4*/ 	.word	0x00000000
        /*09a8*/ 	.word	0x00000000
        /*09ac*/ 	.short	0x010a
        /*09ae*/ 	.byte	0xff
	.zero		1


	//   ....[140]....
        /*09b0*/ 	.word	0x00007c40
        /*09b4*/ 	.word	0x00000000
        /*09b8*/ 	.word	0x00000000
        /*09bc*/ 	.short	0x010a
        /*09be*/ 	.byte	0xff
	.zero		1


	//   ....[141]....
        /*09c0*/ 	.word	0x00007ca0
        /*09c4*/ 	.word	0x00000000
        /*09c8*/ 	.word	0x00000000
        /*09cc*/ 	.short	0x010a
        /*09ce*/ 	.byte	0xff
	.zero		1


	//   ....[142]....
        /*09d0*/ 	.word	0x00007d00
        /*09d4*/ 	.word	0x00000000
        /*09d8*/ 	.word	0x00000000
        /*09dc*/ 	.short	0x010a
        /*09de*/ 	.byte	0xff
	.zero		1


	//   ....[143]....
        /*09e0*/ 	.word	0x00007d60
        /*09e4*/ 	.word	0x00000000
        /*09e8*/ 	.word	0x00000000
        /*09ec*/ 	.short	0x010a
        /*09ee*/ 	.byte	0xff
	.zero		1


	//   ....[144]....
        /*09f0*/ 	.word	0x00007dc0
        /*09f4*/ 	.word	0x00000000
        /*09f8*/ 	.word	0x00000000
        /*09fc*/ 	.short	0x010a
        /*09fe*/ 	.byte	0xff
	.zero		1


	//   ....[145]....
        /*0a00*/ 	.word	0x00007e20
        /*0a04*/ 	.word	0x00000000
        /*0a08*/ 	.word	0x00000000
        /*0a0c*/ 	.short	0x010a
        /*0a0e*/ 	.byte	0xff
	.zero		1


	//   ....[146]....
        /*0a10*/ 	.word	0x00007e80
        /*0a14*/ 	.word	0x00000000
        /*0a18*/ 	.word	0x00000000
        /*0a1c*/ 	.short	0x010a
        /*0a1e*/ 	.byte	0xff
	.zero		1


	//   ....[147]....
        /*0a20*/ 	.word	0x00007ee0
        /*0a24*/ 	.word	0x00000000
        /*0a28*/ 	.word	0x00000000
        /*0a2c*/ 	.short	0x010a
        /*0a2e*/ 	.byte	0xff
	.zero		1


	//   ....[148]....
        /*0a30*/ 	.word	0x00007f40
        /*0a34*/ 	.word	0x00000000
        /*0a38*/ 	.word	0x00000000
        /*0a3c*/ 	.short	0x010a
        /*0a3e*/ 	.byte	0xff
	.zero		1


	//   ....[149]....
        /*0a40*/ 	.word	0x00007fa0
        /*0a44*/ 	.word	0x00000000
        /*0a48*/ 	.word	0x00000000
        /*0a4c*/ 	.short	0x010a
        /*0a4e*/ 	.byte	0xff
	.zero		1


	//   ....[150]....
        /*0a50*/ 	.word	0x00007ff0
        /*0a54*/ 	.word	0x00000002
        /*0a58*/ 	.word	0x000001a0
        /*0a5c*/ 	.short	0x010a
        /*0a5e*/ 	.byte	0xff
	.zero		1


	//   ....[151]....
        /*0a60*/ 	.word	0x00008050
        /*0a64*/ 	.word	0x00000002
        /*0a68*/ 	.word	0x00000150
        /*0a6c*/ 	.short	0x010a
        /*0a6e*/ 	.byte	0xff
	.zero		1


	//   ....[152]....
        /*0a70*/ 	.word	0x000080a0
        /*0a74*/ 	.word	0x00000002
        /*0a78*/ 	.word	0x00000140
        /*0a7c*/ 	.short	0x010a
        /*0a7e*/ 	.byte	0xff
	.zero		1


	//   ....[153]....
        /*0a80*/ 	.word	0x00008100
        /*0a84*/ 	.word	0x00000000
        /*0a88*/ 	.word	0x00000150
        /*0a8c*/ 	.short	0x010a
        /*0a8e*/ 	.byte	0xff
	.zero		1


	//   ....[154]....
        /*0a90*/ 	.word	0x00008160
        /*0a94*/ 	.word	0x00000005
        /*0a98*/ 	.word	0x00000008
        /*0a9c*/ 	.short	0x010a
        /*0a9e*/ 	.byte	0xff
	.zero		1


	//   ....[155]....
        /*0aa0*/ 	.word	0x00008250
        /*0aa4*/ 	.word	0x00000000
        /*0aa8*/ 	.word	0x00000008
        /*0aac*/ 	.short	0x010a
        /*0aae*/ 	.byte	0xff
	.zero		1


	//   ....[156]....
        /*0ab0*/ 	.word	0x000082a0
        /*0ab4*/ 	.word	0x00000000
        /*0ab8*/ 	.word	0x00000140
        /*0abc*/ 	.short	0x010a
        /*0abe*/ 	.byte	0xff
	.zero		1


	//   ....[157]....
        /*0ac0*/ 	.word	0x00008300
        /*0ac4*/ 	.word	0x00000000
        /*0ac8*/ 	.word	0x00000180
        /*0acc*/ 	.short	0x010a
        /*0ace*/ 	.byte	0xff
	.zero		1


	//   ....[158]....
        /*0ad0*/ 	.word	0x00008360
        /*0ad4*/ 	.word	0x00000000
        /*0ad8*/ 	.word	0x00000000
        /*0adc*/ 	.short	0x010a
        /*0ade*/ 	.byte	0xff
	.zero		1


	//   ....[159]....
        /*0ae0*/ 	.word	0x000083c0
        /*0ae4*/ 	.word	0x00000000
        /*0ae8*/ 	.word	0x00000000
        /*0aec*/ 	.short	0x010a
        /*0aee*/ 	.byte	0xff
	.zero		1


	//   ....[160]....
        /*0af0*/ 	.word	0x00008420
        /*0af4*/ 	.word	0x00000000
        /*0af8*/ 	.word	0x00000000
        /*0afc*/ 	.short	0x010a
        /*0afe*/ 	.byte	0xff
	.zero		1


	//   ....[161]....
        /*0b00*/ 	.word	0x00008480
        /*0b04*/ 	.word	0x00000000
        /*0b08*/ 	.word	0x00000000
        /*0b0c*/ 	.short	0x010a
        /*0b0e*/ 	.byte	0xff
	.zero		1


	//   ....[162]....
        /*0b10*/ 	.word	0x000084e0
        /*0b14*/ 	.word	0x00000000
        /*0b18*/ 	.word	0x000001c0
        /*0b1c*/ 	.short	0x010a
        /*0b1e*/ 	.byte	0xff
	.zero		1


	//   ....[163]....
        /*0b20*/ 	.word	0x00008530
        /*0b24*/ 	.word	0x00000007
        /*0b28*/ 	.word	0x00000140
        /*0b2c*/ 	.short	0x010a
        /*0b2e*/ 	.byte	0xff
	.zero		1


	//   ....[164]....
        /*0b30*/ 	.word	0x00008590
        /*0b34*/ 	.word	0x00000000
        /*0b38*/ 	.word	0x00000138
        /*0b3c*/ 	.short	0x010a
        /*0b3e*/ 	.byte	0xff
	.zero		1


	//   ....[165]....
        /*0b40*/ 	.word	0x000085f0
        /*0b44*/ 	.word	0x00000000
        /*0b48*/ 	.word	0x00000128
        /*0b4c*/ 	.short	0x010a
        /*0b4e*/ 	.byte	0xff
	.zero		1


	//   ....[166]....
        /*0b50*/ 	.word	0x00008640
        /*0b54*/ 	.word	0x00000003
        /*0b58*/ 	.word	0x00000140
        /*0b5c*/ 	.short	0x010a
        /*0b5e*/ 	.byte	0xff
	.zero		1


	//   ....[167]....
        /*0b60*/ 	.word	0x000086a0
        /*0b64*/ 	.word	0x00000000
        /*0b68*/ 	.word	0x00000120
        /*0b6c*/ 	.short	0x010a
        /*0b6e*/ 	.byte	0xff
	.zero		1


	//   ....[168]....
        /*0b70*/ 	.word	0x000086f0
        /*0b74*/ 	.word	0x00000053
        /*0b78*/ 	.word	0x00000160
        /*0b7c*/ 	.short	0x010a
        /*0b7e*/ 	.byte	0xff
	.zero		1


	//----- nvinfo : EIATTR_NUM_MBARRIERS
	.align		4
.L_47:
        /*0b80*/ 	.byte	0x03, 0x38
        /*0b82*/ 	.short	0x0039


	//----- nvinfo : EIATTR_EXIT_INSTR_OFFSETS
	.align		4
        /*0b84*/ 	.byte	0x04, 0x1c
        /*0b86*/ 	.short	(.L_49 - .L_48)


	//   ....[0]....
.L_48:
        /*0b88*/ 	.word	0x00003620


	//   ....[1]....
        /*0b8c*/ 	.word	0x00003b10


	//   ....[2]....
        /*0b90*/ 	.word	0x00003b70


	//   ....[3]....
        /*0b94*/ 	.word	0x00004ef0


	//   ....[4]....
        /*0b98*/ 	.word	0x00005aa0


	//   ....[5]....
        /*0b9c*/ 	.word	0x00005ae0


	//   ....[6]....
        /*0ba0*/ 	.word	0x00007820


	//----- nvinfo : EIATTR_MAX_THREADS
	.align		4
.L_49:
        /*0ba4*/ 	.byte	0x04, 0x05
        /*0ba6*/ 	.short	(.L_51 - .L_50)
.L_50:
        /*0ba8*/ 	.word	0x00000100
        /*0bac*/ 	.word	0x00000001
        /*0bb0*/ 	.word	0x00000001


	//----- nvinfo : EIATTR_CRS_STACK_SIZE
	.align		4
.L_51:
        /*0bb4*/ 	.byte	0x04, 0x1e
        /*0bb6*/ 	.short	(.L_53 - .L_52)
.L_52:
        /*0bb8*/ 	.word	0x00000000


	//----- nvinfo : EIATTR_CBANK_PARAM_SIZE
	.align		4
.L_53:
        /*0bbc*/ 	.byte	0x03, 0x19
        /*0bbe*/ 	.short	0x0800


	//----- nvinfo : EIATTR_PARAM_CBANK
	.align		4
        /*0bc0*/ 	.byte	0x04, 0x0a
        /*0bc2*/ 	.short	(.L_55 - .L_54)
	.align		4
.L_54:
        /*0bc4*/ 	.word	index@(.nv.constant0._ZN7cutlass13device_kernelINS_4gemm6kernel13GemmUniversalIN4cute5tupleIJiiiiEEENS1_10collective13CollectiveMmaINS1_35MainloopSm100TmaUmmaWarpSpecializedILi18ELi2ELi4ENS5_IJNS4_1CILi4EEESB_NSA_ILi1EEEEEEEENS5_IJNSA_ILi128EEENSA_ILi64EEESF_EEEaNS5_IJlSC_lEEEaSI_NS4_8TiledMMAINS4_8MMA_AtomIJNS4_21SM100_MMA_S8_2x1SM_SSIaaiLi128ELi64ELNS4_4UMMA5MajorE0ELSN_0ELNSM_8SaturateE0EEEEEENS4_6LayoutINS5_IJSC_SC_SC_EEENS5_IJNSA_ILi0EEEST_ST_EEEEENS5_IJNS4_10UnderscoreESW_SW_EEEEENS4_28SM100_TMA_2SM_LOAD_MULTICASTENS4_14ComposedLayoutINS4_7SwizzleILi3ELi4ELi3EEENS4_18smem_ptr_flag_bitsILi8EEENSR_INS5_IJNSA_ILi8EEESF_EEENS5_IJSF_SC_EEEEEEEvNS4_8identityESZ_S19_vS1A_EENS_8epilogue10collective18CollectiveEpilogueINS1C_23Sm100TmaWarpSpecializedILi1ELi1ELi32ELb0ELb0EEEJNS5_IJSG_SG_SF_EEENS5_IJNSR_ISG_SC_EES1I_EEEaSI_aSI_NS1C_6fusion15FusionCallbacksIS1G_NS1K_17LinearCombinationIaiaiLNS_15FloatRoundStyleE2EEES1H_S1J_JEEENS4_5SM1004TMEM4LOAD26SM100_TMEM_LOAD_32dp32b32xENS4_13SM90_TMA_LOADENS10_INS11_ILi2ELi4ELi3EEES14_NSR_INS5_IJS15_SG_EEENS5_IJSG_SC_EEEEEEENS4_39AutoVectorizingCopyWithAssumedAlignmentILi128EEENS4_14SM90_TMA_STOREES1Z_S21_S21_EEEvvEEEEvNT_6ParamsE)
        /*0bc8*/ 	.short	0x0380
        /*0bca*/ 	.short	0x0800


	//----- nvinfo : EIATTR_SW_WAR
	.align		4
.L_55:
        /*0bcc*/ 	.byte	0x04, 0x36
        /*0bce*/ 	.short	(.L_57 - .L_56)
.L_56:
        /*0bd0*/ 	.word	0x00000008
.L_57:


//--------------------- .nv.callgraph             --------------------------
	.section	.nv.callgraph,"",@"SHT_CUDA_CALLGRAPH"
	.align	4
	.sectionentsize	8
	.align		4
        /*0000*/ 	.word	0x00000000
	.align		4
        /*0004*/ 	.word	0xffffffff
	.align		4
        /*0008*/ 	.word	index@(_ZN7cutlass13device_kernelINS_4gemm6kernel13GemmUniversalIN4cute5tupleIJiiiiEEENS1_10collective13CollectiveMmaINS1_35MainloopSm100TmaUmmaWarpSpecializedILi18ELi2ELi4ENS5_IJNS4_1CILi4EEESB_NSA_ILi1EEEEEEEENS5_IJNSA_ILi128EEENSA_ILi64EEESF_EEEaNS5_IJlSC_lEEEaSI_NS4_8TiledMMAINS4_8MMA_AtomIJNS4_21SM100_MMA_S8_2x1SM_SSIaaiLi128ELi64ELNS4_4UMMA5MajorE0ELSN_0ELNSM_8SaturateE0EEEEEENS4_6LayoutINS5_IJSC_SC_SC_EEENS5_IJNSA_ILi0EEEST_ST_EEEEENS5_IJNS4_10UnderscoreESW_SW_EEEEENS4_28SM100_TMA_2SM_LOAD_MULTICASTENS4_14ComposedLayoutINS4_7SwizzleILi3ELi4ELi3EEENS4_18smem_ptr_flag_bitsILi8EEENSR_INS5_IJNSA_ILi8EEESF_EEENS5_IJSF_SC_EEEEEEEvNS4_8identityESZ_S19_vS1A_EENS_8epilogue10collective18CollectiveEpilogueINS1C_23Sm100TmaWarpSpecializedILi1ELi1ELi32ELb0ELb0EEEJNS5_IJSG_SG_SF_EEENS5_IJNSR_ISG_SC_EES1I_EEEaSI_aSI_NS1C_6fusion15FusionCallbacksIS1G_NS1K_17LinearCombinationIaiaiLNS_15FloatRoundStyleE2EEES1H_S1J_JEEENS4_5SM1004TMEM4LOAD26SM100_TMEM_LOAD_32dp32b32xENS4_13SM90_TMA_LOADENS10_INS11_ILi2ELi4ELi3EEES14_NSR_INS5_IJS15_SG_EEENS5_IJSG_SC_EEEEEEENS4_39AutoVectorizingCopyWithAssumedAlignmentILi128EEENS4_14SM90_TMA_STOREES1Z_S21_S21_EEEvvEEEEvNT_6ParamsE)
	.align		4
        /*000c*/ 	.word	index@(__assertfail)
	.align		4
        /*0010*/ 	.word	0x00000000
	.align		4
        /*0014*/ 	.word	0xfffffffe
	.align		4
        /*0018*/ 	.word	0x00000000
	.align		4
        /*001c*/ 	.word	0xfffffffd
	.align		4
        /*0020*/ 	.word	0x00000000
	.align		4
        /*0024*/ 	.word	0xfffffffc


//--------------------- .nv.constant4             --------------------------
	.section	.nv.constant4,"a",@progbits
	.align	8
	.align		8
.nv.constant4:
        /*0000*/ 	.dword	__assertfail
	.align		8
        /*0008*/ 	.dword	__unnamed_1
	.align		8
        /*0010*/ 	.dword	__unnamed_2
	.align		8
        /*0018*/ 	.dword	_ZN40_INTERNAL_cd42a1df_4_k_cu_4cdc7ebd_349394cuda3std3__45__cpo5beginE
	.align		8
        /*0020*/ 	.dword	_ZN40_INTERNAL_cd42a1df_4_k_cu_4cdc7ebd_349394cuda3std3__45__cpo3endE
	.align		8
        /*0028*/ 	.dword	_ZN40_INTERNAL_cd42a1df_4_k_cu_4cdc7ebd_349394cuda3std3__45__cpo6cbeginE
	.align		8
        /*0030*/ 	.dword	_ZN40_INTERNAL_cd42a1df_4_k_cu_4cdc7ebd_349394cuda3std3__45__cpo4cendE
	.align		8
        /*0038*/ 	.dword	_ZN40_INTERNAL_cd42a1df_4_k_cu_4cdc7ebd_349394cuda3std3__442_GLOBAL__N__cd42a1df_4_k_cu_4cdc7ebd_349396ignoreE
	.align		8
        /*0040*/ 	.dword	_ZN40_INTERNAL_cd42a1df_4_k_cu_4cdc7ebd_349394cuda3std3__419piecewise_constructE
	.align		8
        /*0048*/ 	.dword	_ZN40_INTERNAL_cd42a1df_4_k_cu_4cdc7ebd_349394cuda3std3__48in_placeE
	.align		8
        /*0050*/ 	.dword	_ZN40_INTERNAL_cd42a1df_4_k_cu_4cdc7ebd_349394cuda3std6ranges3__45__cpo4swapE
	.align		8
        /*0058*/ 	.dword	_ZN40_INTERNAL_cd42a1df_4_k_cu_4cdc7ebd_349394cuda3std6ranges3__45__cpo9iter_moveE
	.align		8
        /*0060*/ 	.dword	_ZN40_INTERNAL_cd42a1df_4_k_cu_4cdc7ebd_349394cute7productE
	.align		8
        /*0068*/ 	.dword	_ZN40_INTERNAL_cd42a1df_4_k_cu_4cdc7ebd_349394cute1_E
	.align		8
        /*0070*/ 	.dword	$str$25
	.align		8
        /*0078*/ 	.dword	$str$26
	.align		8
        /*0080*/ 	.dword	$str$27
	.align		8
        /*0088*/ 	.dword	$str$28


//--------------------- .text._ZN7cutlass13device_kernelINS_4gemm6kernel13GemmUniversalIN4cute5tupleIJiiiiEEENS1_10collective13CollectiveMmaINS1_35MainloopSm100TmaUmmaWarpSpecializedILi18ELi2ELi4ENS5_IJNS4_1CILi4EEESB_NSA_ILi1EEEEEEEENS5_IJNSA_ILi128EEENSA_ILi64EEESF_EEEaNS5_IJlSC_lEEEaSI_NS4_8TiledMMAINS4_8MMA_AtomIJNS4_21SM100_MMA_S8_2x1SM_SSIaaiLi128ELi64ELNS4_4UMMA5MajorE0ELSN_0ELNSM_8SaturateE0EEEEEENS4_6LayoutINS5_IJSC_SC_SC_EEENS5_IJNSA_ILi0EEEST_ST_EEEEENS5_IJNS4_10UnderscoreESW_SW_EEEEENS4_28SM100_TMA_2SM_LOAD_MULTICASTENS4_14ComposedLayoutINS4_7SwizzleILi3ELi4ELi3EEENS4_18smem_ptr_flag_bitsILi8EEENSR_INS5_IJNSA_ILi8EEESF_EEENS5_IJSF_SC_EEEEEEEvNS4_8identityESZ_S19_vS1A_EENS_8epilogue10collective18CollectiveEpilogueINS1C_23Sm100TmaWarpSpecializedILi1ELi1ELi32ELb0ELb0EEEJNS5_IJSG_SG_SF_EEENS5_IJNSR_ISG_SC_EES1I_EEEaSI_aSI_NS1C_6fusion15FusionCallbacksIS1G_NS1K_17LinearCombinationIaiaiLNS_15FloatRoundStyleE2EEES1H_S1J_JEEENS4_5SM1004TMEM4LOAD26SM100_TMEM_LOAD_32dp32b32xENS4_13SM90_TMA_LOADENS10_INS11_ILi2ELi4ELi3EEES14_NSR_INS5_IJS15_SG_EEENS5_IJSG_SC_EEEEEEENS4_39AutoVectorizingCopyWithAssumedAlignmentILi128EEENS4_14SM90_TMA_STOREES1Z_S21_S21_EEEvvEEEEvNT_6ParamsE --------------------------
	.section	.text._ZN7cutlass13device_kernelINS_4gemm6kernel13GemmUniversalIN4cute5tupleIJiiiiEEENS1_10collective13CollectiveMmaINS1_35MainloopSm100TmaUmmaWarpSpecializedILi18ELi2ELi4ENS5_IJNS4_1CILi4EEESB_NSA_ILi1EEEEEEEENS5_IJNSA_ILi128EEENSA_ILi64EEESF_EEEaNS5_IJlSC_lEEEaSI_NS4_8TiledMMAINS4_8MMA_AtomIJNS4_21SM100_MMA_S8_2x1SM_SSIaaiLi128ELi64ELNS4_4UMMA5MajorE0ELSN_0ELNSM_8SaturateE0EEEEEENS4_6LayoutINS5_IJSC_SC_SC_EEENS5_IJNSA_ILi0EEEST_ST_EEEEENS5_IJNS4_10UnderscoreESW_SW_EEEEENS4_28SM100_TMA_2SM_LOAD_MULTICASTENS4_14ComposedLayoutINS4_7SwizzleILi3ELi4ELi3EEENS4_18smem_ptr_flag_bitsILi8EEENSR_INS5_IJNSA_ILi8EEESF_EEENS5_IJSF_SC_EEEEEEEvNS4_8identityESZ_S19_vS1A_EENS_8epilogue10collective18CollectiveEpilogueINS1C_23Sm100TmaWarpSpecializedILi1ELi1ELi32ELb0ELb0EEEJNS5_IJSG_SG_SF_EEENS5_IJNSR_ISG_SC_EES1I_EEEaSI_aSI_NS1C_6fusion15FusionCallbacksIS1G_NS1K_17LinearCombinationIaiaiLNS_15FloatRoundStyleE2EEES1H_S1J_JEEENS4_5SM1004TMEM4LOAD26SM100_TMEM_LOAD_32dp32b32xENS4_13SM90_TMA_LOADENS10_INS11_ILi2ELi4ELi3EEES14_NSR_INS5_IJS15_SG_EEENS5_IJSG_SC_EEEEEEENS4_39AutoVectorizingCopyWithAssumedAlignmentILi128EEENS4_14SM90_TMA_STOREES1Z_S21_S21_EEEvvEEEEvNT_6ParamsE,"ax",@progbits
	.align	128
.text._ZN7cutlass13device_kernelINS_4gemm6kernel13GemmUniversalIN4cute5tupleIJiiiiEEENS1_10collective13CollectiveMmaINS1_35MainloopSm100TmaUmmaWarpSpecializedILi18ELi2ELi4ENS5_IJNS4_1CILi4EEESB_NSA_ILi1EEEEEEEENS5_IJNSA_ILi128EEENSA_ILi64EEESF_EEEaNS5_IJlSC_lEEEaSI_NS4_8TiledMMAINS4_8MMA_AtomIJNS4_21SM100_MMA_S8_2x1SM_SSIaaiLi128ELi64ELNS4_4UMMA5MajorE0ELSN_0ELNSM_8SaturateE0EEEEEENS4_6LayoutINS5_IJSC_SC_SC_EEENS5_IJNSA_ILi0EEEST_ST_EEEEENS5_IJNS4_10UnderscoreESW_SW_EEEEENS4_28SM100_TMA_2SM_LOAD_MULTICASTENS4_14ComposedLayoutINS4_7SwizzleILi3ELi4ELi3EEENS4_18smem_ptr_flag_bitsILi8EEENSR_INS5_IJNSA_ILi8EEESF_EEENS5_IJSF_SC_EEEEEEEvNS4_8identityESZ_S19_vS1A_EENS_8epilogue10collective18CollectiveEpilogueINS1C_23Sm100TmaWarpSpecializedILi1ELi1ELi32ELb0ELb0EEEJNS5_IJSG_SG_SF_EEENS5_IJNSR_ISG_SC_EES1I_EEEaSI_aSI_NS1C_6fusion15FusionCallbacksIS1G_NS1K_17LinearCombinationIaiaiLNS_15FloatRoundStyleE2EEES1H_S1J_JEEENS4_5SM1004TMEM4LOAD26SM100_TMEM_LOAD_32dp32b32xENS4_13SM90_TMA_LOADENS10_INS11_ILi2ELi4ELi3EEES14_NSR_INS5_IJS15_SG_EEENS5_IJSG_SC_EEEEEEENS4_39AutoVectorizingCopyWithAssumedAlignmentILi128EEENS4_14SM90_TMA_STOREES1Z_S21_S21_EEEvvEEEEvNT_6ParamsE:
        .type           _ZN7cutlass13device_kernelINS_4gemm6kernel13GemmUniversalIN4cute5tupleIJiiiiEEENS1_10collective13CollectiveMmaINS1_35MainloopSm100TmaUmmaWarpSpecializedILi18ELi2ELi4ENS5_IJNS4_1CILi4EEESB_NSA_ILi1EEEEEEEENS5_IJNSA_ILi128EEENSA_ILi64EEESF_EEEaNS5_IJlSC_lEEEaSI_NS4_8TiledMMAINS4_8MMA_AtomIJNS4_21SM100_MMA_S8_2x1SM_SSIaaiLi128ELi64ELNS4_4UMMA5MajorE0ELSN_0ELNSM_8SaturateE0EEEEEENS4_6LayoutINS5_IJSC_SC_SC_EEENS5_IJNSA_ILi0EEEST_ST_EEEEENS5_IJNS4_10UnderscoreESW_SW_EEEEENS4_28SM100_TMA_2SM_LOAD_MULTICASTENS4_14ComposedLayoutINS4_7SwizzleILi3ELi4ELi3EEENS4_18smem_ptr_flag_bitsILi8EEENSR_INS5_IJNSA_ILi8EEESF_EEENS5_IJSF_SC_EEEEEEEvNS4_8identityESZ_S19_vS1A_EENS_8epilogue10collective18CollectiveEpilogueINS1C_23Sm100TmaWarpSpecializedILi1ELi1ELi32ELb0ELb0EEEJNS5_IJSG_SG_SF_EEENS5_IJNSR_ISG_SC_EES1I_EEEaSI_aSI_NS1C_6fusion15FusionCallbacksIS1G_NS1K_17LinearCombinationIaiaiLNS_15FloatRoundStyleE2EEES1H_S1J_JEEENS4_5SM1004TMEM4LOAD26SM100_TMEM_LOAD_32dp32b32xENS4_13SM90_TMA_LOADENS10_INS11_ILi2ELi4ELi3EEES14_NSR_INS5_IJS15_SG_EEENS5_IJSG_SC_EEEEEEENS4_39AutoVectorizingCopyWithAssumedAlignmentILi128EEENS4_14SM90_TMA_STOREES1Z_S21_S21_EEEvvEEEEvNT_6ParamsE,@function
        .size           _ZN7cutlass13device_kernelINS_4gemm6kernel13GemmUniversalIN4cute5tupleIJiiiiEEENS1_10collective13CollectiveMmaINS1_35MainloopSm100TmaUmmaWarpSpecializedILi18ELi2ELi4ENS5_IJNS4_1CILi4EEESB_NSA_ILi1EEEEEEEENS5_IJNSA_ILi128EEENSA_ILi64EEESF_EEEaNS5_IJlSC_lEEEaSI_NS4_8TiledMMAINS4_8MMA_AtomIJNS4_21SM100_MMA_S8_2x1SM_SSIaaiLi128ELi64ELNS4_4UMMA5MajorE0ELSN_0ELNSM_8SaturateE0EEEEEENS4_6LayoutINS5_IJSC_SC_SC_EEENS5_IJNSA_ILi0EEEST_ST_EEEEENS5_IJNS4_10UnderscoreESW_SW_EEEEENS4_28SM100_TMA_2SM_LOAD_MULTICASTENS4_14ComposedLayoutINS4_7SwizzleILi3ELi4ELi3EEENS4_18smem_ptr_flag_bitsILi8EEENSR_INS5_IJNSA_ILi8EEESF_EEENS5_IJSF_SC_EEEEEEEvNS4_8identityESZ_S19_vS1A_EENS_8epilogue10collective18CollectiveEpilogueINS1C_23Sm100TmaWarpSpecializedILi1ELi1ELi32ELb0ELb0EEEJNS5_IJSG_SG_SF_EEENS5_IJNSR_ISG_SC_EES1I_EEEaSI_aSI_NS1C_6fusion15FusionCallbacksIS1G_NS1K_17LinearCombinationIaiaiLNS_15FloatRoundStyleE2EEES1H_S1J_JEEENS4_5SM1004TMEM4LOAD26SM100_TMEM_LOAD_32dp32b32xENS4_13SM90_TMA_LOADENS10_INS11_ILi2ELi4ELi3EEES14_NSR_INS5_IJS15_SG_EEENS5_IJSG_SC_EEEEEEENS4_39AutoVectorizingCopyWithAssumedAlignmentILi128EEENS4_14SM90_TMA_STOREES1Z_S21_S21_EEEvvEEEEvNT_6ParamsE,(.L_x_192 - _ZN7cutlass13device_kernelINS_4gemm6kernel13GemmUniversalIN4cute5tupleIJiiiiEEENS1_10collective13CollectiveMmaINS1_35MainloopSm100TmaUmmaWarpSpecializedILi18ELi2ELi4ENS5_IJNS4_1CILi4EEESB_NSA_ILi1EEEEEEEENS5_IJNSA_ILi128EEENSA_ILi64EEESF_EEEaNS5_IJlSC_lEEEaSI_NS4_8TiledMMAINS4_8MMA_AtomIJNS4_21SM100_MMA_S8_2x1SM_SSIaaiLi128ELi64ELNS4_4UMMA5MajorE0ELSN_0ELNSM_8SaturateE0EEEEEENS4_6LayoutINS5_IJSC_SC_SC_EEENS5_IJNSA_ILi0EEEST_ST_EEEEENS5_IJNS4_10UnderscoreESW_SW_EEEEENS4_28SM100_TMA_2SM_LOAD_MULTICASTENS4_14ComposedLayoutINS4_7SwizzleILi3ELi4ELi3EEENS4_18smem_ptr_flag_bitsILi8EEENSR_INS5_IJNSA_ILi8EEESF_EEENS5_IJSF_SC_EEEEEEEvNS4_8identityESZ_S19_vS1A_EENS_8epilogue10collective18CollectiveEpilogueINS1C_23Sm100TmaWarpSpecializedILi1ELi1ELi32ELb0ELb0EEEJNS5_IJSG_SG_SF_EEENS5_IJNSR_ISG_SC_EES1I_EEEaSI_aSI_NS1C_6fusion15FusionCallbacksIS1G_NS1K_17LinearCombinationIaiaiLNS_15FloatRoundStyleE2EEES1H_S1J_JEEENS4_5SM1004TMEM4LOAD26SM100_TMEM_LOAD_32dp32b32xENS4_13SM90_TMA_LOADENS10_INS11_ILi2ELi4ELi3EEES14_NSR_INS5_IJS15_SG_EEENS5_IJSG_SC_EEEEEEENS4_39AutoVectorizingCopyWithAssumedAlignmentILi128EEENS4_14SM90_TMA_STOREES1Z_S21_S21_EEEvvEEEEvNT_6ParamsE)
        .other          _ZN7cutlass13device_kernelINS_4gemm6kernel13GemmUniversalIN4cute5tupleIJiiiiEEENS1_10collective13CollectiveMmaINS1_35MainloopSm100TmaUmmaWarpSpecializedILi18ELi2ELi4ENS5_IJNS4_1CILi4EEESB_NSA_ILi1EEEEEEEENS5_IJNSA_ILi128EEENSA_ILi64EEESF_EEEaNS5_IJlSC_lEEEaSI_NS4_8TiledMMAINS4_8MMA_AtomIJNS4_21SM100_MMA_S8_2x1SM_SSIaaiLi128ELi64ELNS4_4UMMA5MajorE0ELSN_0ELNSM_8SaturateE0EEEEEENS4_6LayoutINS5_IJSC_SC_SC_EEENS5_IJNSA_ILi0EEEST_ST_EEEEENS5_IJNS4_10UnderscoreESW_SW_EEEEENS4_28SM100_TMA_2SM_LOAD_MULTICASTENS4_14ComposedLayoutINS4_7SwizzleILi3ELi4ELi3EEENS4_18smem_ptr_flag_bitsILi8EEENSR_INS5_IJNSA_ILi8EEESF_EEENS5_IJSF_SC_EEEEEEEvNS4_8identityESZ_S19_vS1A_EENS_8epilogue10collective18CollectiveEpilogueINS1C_23Sm100TmaWarpSpecializedILi1ELi1ELi32ELb0ELb0EEEJNS5_IJSG_SG_SF_EEENS5_IJNSR_ISG_SC_EES1I_EEEaSI_aSI_NS1C_6fusion15FusionCallbacksIS1G_NS1K_17LinearCombinationIaiaiLNS_15FloatRoundStyleE2EEES1H_S1J_JEEENS4_5SM1004TMEM4LOAD26SM100_TMEM_LOAD_32dp32b32xENS4_13SM90_TMA_LOADENS10_INS11_ILi2ELi4ELi3EEES14_NSR_INS5_IJS15_SG_EEENS5_IJSG_SC_EEEEEEENS4_39AutoVectorizingCopyWithAssumedAlignmentILi128EEENS4_14SM90_TMA_STOREES1Z_S21_S21_EEEvvEEEEvNT_6ParamsE,@"STO_CUDA_ENTRY STV_DEFAULT"
_ZN7cutlass13device_kernelINS_4gemm6kernel13GemmUniversalIN4cute5tupleIJiiiiEEENS1_10collective13CollectiveMmaINS1_35MainloopSm100TmaUmmaWarpSpecializedILi18ELi2ELi4ENS5_IJNS4_1CILi4EEESB_NSA_ILi1EEEEEEEENS5_IJNSA_ILi128EEENSA_ILi64EEESF_EEEaNS5_IJlSC_lEEEaSI_NS4_8TiledMMAINS4_8MMA_AtomIJNS4_21SM100_MMA_S8_2x1SM_SSIaaiLi128ELi64ELNS4_4UMMA5MajorE0ELSN_0ELNSM_8SaturateE0EEEEEENS4_6LayoutINS5_IJSC_SC_SC_EEENS5_IJNSA_ILi0EEEST_ST_EEEEENS5_IJNS4_10UnderscoreESW_SW_EEEEENS4_28SM100_TMA_2SM_LOAD_MULTICASTENS4_14ComposedLayoutINS4_7SwizzleILi3ELi4ELi3EEENS4_18smem_ptr_flag_bitsILi8EEENSR_INS5_IJNSA_ILi8EEESF_EEENS5_IJSF_SC_EEEEEEEvNS4_8identityESZ_S19_vS1A_EENS_8epilogue10collective18CollectiveEpilogueINS1C_23Sm100TmaWarpSpecializedILi1ELi1ELi32ELb0ELb0EEEJNS5_IJSG_SG_SF_EEENS5_IJNSR_ISG_SC_EES1I_EEEaSI_aSI_NS1C_6fusion15FusionCallbacksIS1G_NS1K_17LinearCombinationIaiaiLNS_15FloatRoundStyleE2EEES1H_S1J_JEEENS4_5SM1004TMEM4LOAD26SM100_TMEM_LOAD_32dp32b32xENS4_13SM90_TMA_LOADENS10_INS11_ILi2ELi4ELi3EEES14_NSR_INS5_IJS15_SG_EEENS5_IJSG_SC_EEEEEEENS4_39AutoVectorizingCopyWithAssumedAlignmentILi128EEENS4_14SM90_TMA_STOREES1Z_S21_S21_EEEvvEEEEvNT_6ParamsE:
[----:B------:R-:W1:Y:S01]  /*0000*/  LDC R1, c[0x0][0x37c] ;  /* 0x0000df00ff017b82 */ /* 0x000e620000000800 */
[----:B------:R-:W2:Y:S01]  /*0010*/  S2R R78, SR_TID.X ;  /* 0x00000000004e7919 */ /* 0x000ea20000002100 */
[----:B------:R-:W3:Y:S06]  /*0020*/  LDCU.64 UR6, c[0x0][0x890] ;  /* 0x00011200ff0677ac */ /* 0x000eec0008000a00 */
[----:B------:R-:W4:Y:S01]  /*0030*/  S2UR UR54, SR_CgaCtaId ;  /* 0x00000000003679c3 */ /* 0x000f220000008800 */
[----:B------:R-:W-:Y:S01]  /*0040*/  PRMT R81, RZ, 0x7610, R81 ;  /* 0x00007610ff517816 */ /* 0x000fe20000000051 */
[----:B------:R-:W1:Y:S01]  /*0050*/  LDCU.64 UR52, c[0x0][0x358] ;  /* 0x00006b00ff3477ac */ /* 0x000e620008000a00 */
[----:B------:R-:W-:-:S02]  /*0060*/  ELECT P0, URZ, PT ;  /* 0x0000000000ff782f */ /* 0x000fc40003800000 */
[----:B---3--:R-:W-:-:S04]  /*0070*/  ISETP.NE.U32.AND P1, PT, RZ, UR6, PT ;  /* 0x00000006ff007c0c */ /* 0x008fc8000bf25070 */
[----:B------:R-:W-:Y:S01]  /*0080*/  ISETP.NE.AND.EX P2, PT, RZ, UR7, PT, P1 ;  /* 0x00000007ff007c0c */ /* 0x000fe2000bf45310 */
[----:B----4-:R-:W-:Y:S02]  /*0090*/  ULOP3.LUT UR17, UR54, 0x1, URZ, 0xc0, !UPT ;  /* 0x0000000136117892 */ /* 0x010fe4000f8ec0ff */
[----:B------:R-:W-:Y:S01]  /*00a0*/  ULOP3.LUT UR16, UR54, 0x1, URZ, 0x3c, !UPT ;  /* 0x0000000136107892 */ /* 0x000fe2000f8e3cff */
[----:B--2---:R-:W-:-:S05]  /*00b0*/  SHF.R.U32.HI R82, RZ, 0x5, R78 ;  /* 0x00000005ff527819 */ /* 0x004fca000001164e */
[----:B------:R-:W2:Y:S02]  /*00c0*/  SHFL.IDX PT, R0, R82, RZ, 0x1f ;  /* 0x00001fff52007589 */ /* 0x000ea400000e0000 */
[----:B--2---:R-:W-:Y:S02]  /*00d0*/  R2UR UR11, R0 ;  /* 0x00000000000b72ca */ /* 0x004fe400000e0000 */
[----:B-1----:R-:W-:Y:S05]  /*00e0*/  @P2 BRA `(.L_x_0) ;  /* 0x00000000002c2947 */ /* 0x002fea0003800000 */
[----:B------:R-:W1:Y:S02]  /*00f0*/  LDCU.64 UR4, c[0x0][0x888] ;  /* 0x00011100ff0477ac */ /* 0x000e640008000a00 */
[----:B-1----:R-:W-:-:S04]  /*0100*/  UISETP.NE.U32.AND UP0, UPT, UR4, URZ, UPT ;  /* 0x000000ff0400728c */ /* 0x002fc8000bf05070 */
[----:B------:R-:W-:-:S09]  /*0110*/  UISETP.NE.AND.EX UP0, UPT, UR5, URZ, UPT, UP0 ;  /* 0x000000ff0500728c */ /* 0x000fd2000bf05300 */
[----:B------:R-:W-:Y:S05]  /*0120*/  BRA.U !UP0, `(.L_x_1) ;  /* 0x0000000108107547 */ /* 0x000fea000b800000 */
[----:B------:R-:W1:Y:S02]  /*0130*/  LDC.64 R40, c[0x0][0x888] ;  /* 0x00022200ff287b82 */ /* 0x000e640000000a00 */
[----:B-1----:R1:W5:Y:S01]  /*0140*/  LDG.E R40, desc[UR52][R40.64] ;  /* 0x0000003428287981 */ /* 0x002362000c1e1900 */
[----:B------:R-:W-:Y:S01]  /*0150*/  HFMA2 R81, -RZ, RZ, 0, 5.9604644775390625e-08 ;  /* 0x00000001ff517431 */ /* 0x000fe200000001ff */
[----:B------:R-:W-:Y:S05]  /*0160*/  BRA `(.L_x_0) ;  /* 0x00000000000c7947 */ /* 0x000fea0003800000 */
.L_x_1:
[----:B------:R-:W1:Y:S01]  /*0170*/  LDCU UR4, c[0x0][0x880] ;  /* 0x00011000ff0477ac */ /* 0x000e620008000800 */
[----:B------:R-:W-:Y:S01]  /*0180*/  HFMA2 R81, -RZ, RZ, 0, 5.9604644775390625e-08 ;  /* 0x00000001ff517431 */ /* 0x000fe200000001ff */
[----:B-1----:R-:W-:-:S07]  /*0190*/  MOV R40, UR4 ;  /* 0x0000000400287c02 */ /* 0x002fce0008000f00 */
.L_x_0:
[----:B------:R-:W2:Y:S02]  /*01a0*/  LDCU.64 UR4, c[0x0][0x8b0] ;  /* 0x00011600ff0477ac */ /* 0x000ea40008000a00 */
[----:B--2---:R-:W-:-:S04]  /*01b0*/  UISETP.NE.U32.AND UP0, UPT, UR4, URZ, UPT ;  /* 0x000000ff0400728c */ /* 0x004fc8000bf05070 */
[----:B------:R-:W-:-:S09]  /*01c0*/  UISETP.NE.AND.EX UP0, UPT, UR5, URZ, UPT, UP0 ;  /* 0x000000ff0500728c */ /* 0x000fd2000bf05300 */
[----:B------:R-:W-:Y:S05]  /*01d0*/  BRA.U UP0, `(.L_x_2) ;  /* 0x0000000100247547 */ /* 0x000fea000b800000 */
[----:B------:R-:W2:Y:S02]  /*01e0*/  LDCU.64 UR4, c[0x0][0x8a8] ;  /* 0x00011500ff0477ac */ /* 0x000ea40008000a00 */
[----:B--2---:R-:W-:-:S04]  /*01f0*/  UISETP.NE.U32.AND UP0, UPT, UR4, URZ, UPT ;  /* 0x000000ff0400728c */ /* 0x004fc8000bf05070 */
[----:B------:R-:W-:-:S09]  /*0200*/  UISETP.NE.AND.EX UP0, UPT, UR5, URZ, UPT, UP0 ;  /* 0x000000ff0500728c */ /* 0x000fd2000bf05300 */
[----:B------:R-:W-:Y:S05]  /*0210*/  BRA.U !UP0, `(.L_x_3) ;  /* 0x00000001080c7547 */ /* 0x000fea000b800000 */
[----:B------:R-:W2:Y:S02]  /*0220*/  LDC.64 R38, c[0x0][0x8a8] ;  /* 0x00022a00ff267b82 */ /* 0x000ea40000000a00 */
[----:B--2---:R2:W5:Y:S01]  /*0230*/  LDG.E R38, desc[UR52][R38.64] ;  /* 0x0000003426267981 */ /* 0x004562000c1e1900 */
[----:B------:R-:W-:Y:S05]  /*0240*/  BRA `(.L_x_2) ;  /* 0x0000000000087947 */ /* 0x000fea0003800000 */
.L_x_3:
[----:B------:R-:W2:Y:S02]  /*0250*/  LDCU UR4, c[0x0][0x8a0] ;  /* 0x00011400ff0477ac */ /* 0x000ea40008000800 */
[----:B--2---:R-:W-:Y:S02]  /*0260*/  MOV R38, UR4 ;  /* 0x0000000400267c02 */ /* 0x004fe40008000f00 */
.L_x_2:
[----:B------:R-:W-:Y:S01]  /*0270*/  IMAD.U32 R0, RZ, RZ, UR11 ;  /* 0x0000000bff007e24 */ /* 0x000fe2000f8e00ff */
[----:B------:R-:W-:Y:S04]  /*0280*/  BSSY.RECONVERGENT B0, `(.L_x_4) ;  /* 0x000000c000007945 */ /* 0x000fe80003800200 */
[C---:B------:R-:W-:Y:S02]  /*0290*/  ISETP.NE.OR P3, PT, R0.reuse, 0x1, !P0 ;  /* 0x000000010000780c */ /* 0x040fe40004765670 */
[----:B------:R-:W-:-:S11]  /*02a0*/  ISETP.NE.OR P2, PT, R0, 0x3, !P0 ;  /* 0x000000030000780c */ /* 0x000fd60004745670 */
[----:B------:R-:W-:Y:S05]  /*02b0*/  @P3 BRA `(.L_x_5) ;  /* 0x0000000000203947 */ /* 0x000fea0003800000 */
[----:B------:R-:W3:Y:S02]  /*02c0*/  LDCU.64 UR4, c[0x0][0x348] ;  /* 0x00006900ff0477ac */ /* 0x000ee40008000a00 */
[----:B---3--:R-:W-:Y:S02]  /*02d0*/  UIADD3 UR8, UP1, UPT, UR4, 0x80, URZ ;  /* 0x0000008004087890 */ /* 0x008fe4000ff3e0ff */
[----:B------:R-:W-:Y:S02]  /*02e0*/  UIADD3 UR4, UP0, UPT, UR4, 0x180, URZ ;  /* 0x0000018004047890 */ /* 0x000fe4000ff1e0ff */
[----:B------:R-:W-:Y:S02]  /*02f0*/  UIADD3.X UR9, UPT, UPT, URZ, UR5, URZ, UP1, !UPT ;  /* 0x00000005ff097290 */ /* 0x000fe40008ffe4ff */
[----:B------:R-:W-:-:S07]  /*0300*/  UIADD3.X UR5, UPT, UPT, URZ, UR5, URZ, UP0, !UPT ;  /* 0x00000005ff057290 */ /* 0x000fce00087fe4ff */
[----:B------:R3:W-:Y:S02]  /*0310*/  UTMACCTL.PF [UR8] ;  /* 0x00000000080079b9 */ /* 0x0007e40008040000 */
[----:B------:R3:W-:Y:S02]  /*0320*/  UTMACCTL.PF [UR4] ;  /* 0x00000000040079b9 */ /* 0x0007e40008040000 */
[----:B---3--:R-:W-:Y:S01]  /*0330*/  NOP ;  /* 0x0000000000007918 */ /* 0x008fe20000000000 */
.L_x_5:
[----:B------:R-:W-:Y:S05]  /*0340*/  BSYNC.RECONVERGENT B0 ;  /* 0x0000000000007941 */ /* 0x000fea0003800200 */
.L_x_4:
[----:B------:R-:W-:Y:S04]  /*0350*/  BSSY.RECONVERGENT B0, `(.L_x_6) ;  /* 0x000000a000007945 */ /* 0x000fe80003800200 */
        /* <DEDUP_REMOVED lines=9> */
.L_x_7:
[----:B------:R-:W-:Y:S05]  /*03f0*/  BSYNC.RECONVERGENT B0 ;  /* 0x0000000000007941 */ /* 0x000fea0003800200 */
.L_x_6:
[----:B------:R-:W3:Y:S01]  /*0400*/  LDCU.64 UR4, c[0x0][0x888] ;  /* 0x00011100ff0477ac */ /* 0x000ee20008000a00 */
[----:B------:R-:W-:Y:S01]  /*0410*/  ISETP.NE.AND.EX P1, PT, RZ, UR7, PT, P1 ;  /* 0x00000007ff007c0c */ /* 0x000fe2000bf25310 */
[----:B------:R-:W-:Y:S01]  /*0420*/  UPLOP3.LUT UP3, UPT, UPT, UPT, UPT, 0x80, 0x8 ;  /* 0x000000000008789c */ /* 0x000fe20003f6f070 */
[----:B---3--:R-:W-:-:S04]  /*0430*/  ISETP.NE.U32.AND P2, PT, RZ, UR4, PT ;  /* 0x00000004ff007c0c */ /* 0x008fc8000bf45070 */
[----:B------:R-:W-:-:S13]  /*0440*/  ISETP.NE.AND.EX P2, PT, RZ, UR5, PT, P2 ;  /* 0x00000005ff007c0c */ /* 0x000fda000bf45320 */
[----:B------:R-:W-:Y:S05]  /*0450*/  @P2 BRA P1, `(.L_x_8) ;  /* 0x0000000000282947 */ /* 0x000fea0000800000 */
[----:B-----5:R-:W-:Y:S01]  /*0460*/  R2UR UR8, R40 ;  /* 0x00000000280872ca */ /* 0x020fe200000e0000 */
[----:B------:R-:W-:Y:S02]  /*0470*/  UISETP.NE.U32.AND UP0, UPT, UR6, URZ, UPT ;  /* 0x000000ff0600728c */ /* 0x000fe4000bf05070 */
[----:B------:R-:W-:Y:S02]  /*0480*/  UISETP.NE.U32.AND UP1, UPT, UR4, URZ, UPT ;  /* 0x000000ff0400728c */ /* 0x000fe4000bf25070 */
[----:B------:R-:W-:Y:S02]  /*0490*/  UISETP.NE.AND.EX UP2, UPT, UR7, URZ, UPT, UP0 ;  /* 0x000000ff0700728c */ /* 0x000fe4000bf45300 */
[----:B------:R-:W-:-:S04]  /*04a0*/  UISETP.NE.AND.EX UP0, UPT, UR5, URZ, UPT, UP1 ;  /* 0x000000ff0500728c */ /* 0x000fc8000bf05310 */
[----:B------:R-:W-:Y:S02]  /*04b0*/  USEL UR4, URZ, 0xffffffff, UP0 ;  /* 0xffffffffff047887 */ /* 0x000fe40008000000 */
[----:B------:R-:W-:-:S04]  /*04c0*/  UISETP.NE.AND UP1, UPT, UR8, URZ, UPT ;  /* 0x000000ff0800728c */ /* 0x000fc8000bf25270 */
[----:B------:R-:W-:-:S04]  /*04d0*/  @!UP2 USEL UR4, URZ, 0xffffffff, UP1 ;  /* 0xffffffffff04a887 */ /* 0x000fc80008800000 */
[----:B------:R-:W-:-:S04]  /*04e0*/  ULOP3.LUT UR4, UR4, 0x1, URZ, 0xc0, !UPT ;  /* 0x0000000104047892 */ /* 0x000fc8000f8ec0ff */
[----:B------:R-:W-:-:S11]  /*04f0*/  UISETP.NE.U32.AND UP3, UPT, UR4, 0x1, UPT ;  /* 0x000000010400788c */ /* 0x000fd6000bf65070 */
.L_x_8:
[----:B------:R-:W3:Y:S01]  /*0500*/  SHFL.IDX PT, R0, R82, RZ, 0x1f ;  /* 0x00001fff52007589 */ /* 0x000ee200000e0000 */
[----:B------:R-:W-:-:S04]  /*0510*/  UISETP.NE.AND UP0, UPT, UR11, 0x2, UPT ;  /* 0x000000020b00788c */ /* 0x000fc8000bf05270 */
[----:B------:R-:W-:Y:S02]  /*0520*/  UISETP.EQ.AND UP1, UPT, UR17, URZ, !UP0 ;  /* 0x000000ff1100728c */ /* 0x000fe4000c722270 */
[----:B------:R-:W-:-:S04]  /*0530*/  USEL UR26, URZ, 0x1, UP0 ;  /* 0x00000001ff1a7887 */ /* 0x000fc80008000000 */
[----:B------:R-:W-:Y:S02]  /*0540*/  PLOP3.LUT P3, PT, P0, PT, UP1, 0x80, 0x8 ;  /* 0x000000000008781c */ /* 0x000fe4000076f018 */
[----:B---3--:R-:W-:-:S13]  /*0550*/  ISETP.NE.AND P1, PT, R0, RZ, PT ;  /* 0x000000ff0000720c */ /* 0x008fda0003f25270 */
[----:B------:R-:W-:Y:S05]  /*0560*/  @P1 BRA `(.L_x_9) ;  /* 0x0000000000d01947 */ /* 0x000fea0003800000 */
[----:B------:R-:W-:Y:S01]  /*0570*/  ELECT P1, URZ, PT ;  /* 0x0000000000ff782f */ /* 0x000fe20003820000 */
[----:B------:R-:W-:-:S12]  /*0580*/  BSSY.RECONVERGENT B0, `(.L_x_9) ;  /* 0x0000032000007945 */ /* 0x000fd80003800200 */
[----:B------:R-:W-:Y:S05]  /*0590*/  @!P1 BRA `(.L_x_10) ;  /* 0x0000000000c09947 */ /* 0x000fea0003800000 */
[----:B------:R-:W-:Y:S01]  /*05a0*/  UMOV UR6, 0x400 ;  /* 0x0000040000067882 */ /* 0x000fe20000000000 */
[----:B------:R-:W-:Y:S01]  /*05b0*/  UMOV UR5, 0x1 ;  /* 0x0000000100057882 */ /* 0x000fe20000000000 */
[----:B------:R-:W-:Y:S01]  /*05c0*/  UMOV UR4, 0x5 ;  /* 0x0000000500047882 */ /* 0x000fe20000000000 */
[----:B------:R-:W-:Y:S02]  /*05d0*/  ULEA UR6, UR54, UR6, 0x18 ;  /* 0x0000000636067291 */ /* 0x000fe4000f8ec0ff */
[----:B------:R-:W-:-:S04]  /*05e0*/  UIADD3 UR8, UPT, UPT, -UR5, 0x100000, URZ ;  /* 0x0010000005087890 */ /* 0x000fc8000fffe1ff */
[----:B------:R-:W-:Y:S02]  /*05f0*/  USHF.L.U32 UR9, UR8, 0xb, URZ ;  /* 0x0000000b08097899 */ /* 0x000fe400080006ff */
[----:B------:R-:W-:Y:S02]  /*0600*/  USHF.L.U32 UR8, UR8, 0x1, URZ ;  /* 0x0000000108087899 */ /* 0x000fe400080006ff */
[----:B------:R-:W-:-:S04]  /*0610*/  UIADD3 UR4, UPT, UPT, -UR4, 0x100000, URZ ;  /* 0x0010000004047890 */ /* 0x000fc8000fffe1ff */
[----:B------:R-:W-:Y:S02]  /*0620*/  USHF.L.U32 UR5, UR4, 0xb, URZ ;  /* 0x0000000b04057899 */ /* 0x000fe400080006ff */
[----:B------:R-:W-:Y:S01]  /*0630*/  USHF.L.U32 UR4, UR4, 0x1, URZ ;  /* 0x0000000104047899 */ /* 0x000fe200080006ff */
[----:B------:R-:W3:Y:S03]  /*0640*/  FENCE.VIEW.ASYNC.S ;  /* 0x00000000000073c6 */ /* 0x000ee60000000000 */
[----:B---3--:R3:W4:Y:S08]  /*0650*/  SYNCS.EXCH.64 URZ, [UR6], UR8 ;  /* 0x0000000806ff75b2 */ /* 0x0087300008000100 */
[----:B------:R3:W1:Y:S01]  /*0660*/  SYNCS.EXCH.64 URZ, [UR6+0x90], UR4 ;  /* 0x0000900406ff75b2 */ /* 0x0006620008000100 */
        /* <DEDUP_REMOVED lines=33> */
[----:B------:R3:W1:Y:S02]  /*0880*/  SYNCS.EXCH.64 URZ, [UR6+0x118], UR4 ;  /* 0x0001180406ff75b2 */ /* 0x0006640008000100 */
[----:B---34-:R-:W-:Y:S01]  /*0890*/  NOP ;  /* 0x0000000000007918 */ /* 0x018fe20000000000 */
.L_x_10:
[----:B------:R-:W-:Y:S05]  /*08a0*/  BSYNC.RECONVERGENT B0 ;  /* 0x0000000000007941 */ /* 0x000fea0003800200 */
.L_x_9:
[----:B------:R-:W3:Y:S01]  /*08b0*/  SHFL.IDX PT, R0, R82, RZ, 0x1f ;  /* 0x00001fff52007589 */ /* 0x000ee200000e0000 */
[----:B------:R-:W-:Y:S01]  /*08c0*/  NOP ;  /* 0x0000000000007918 */ /* 0x000fe20000000000 */
[----:B---3--:R-:W-:-:S13]  /*08d0*/  ISETP.NE.AND P1, PT, R0, 0x1, PT ;  /* 0x000000010000780c */ /* 0x008fda0003f25270 */
[----:B------:R-:W-:Y:S05]  /*08e0*/  @P1 BRA `(.L_x_11) ;  /* 0x00000000003c1947 */ /* 0x000fea0003800000 */
        /* <DEDUP_REMOVED lines=10> */
[----:B------:R-:W-:Y:S01]  /*0990*/  ELECT P1, URZ, PT ;  /* 0x0000000000ff782f */ /* 0x000fe20003820000 */
[----:B------:R-:W3:Y:S02]  /*09a0*/  FENCE.VIEW.ASYNC.S ;  /* 0x00000000000073c6 */ /* 0x000ee40000000000 */
[----:B---3--:R3:W4:Y:S08]  /*09b0*/  SYNCS.EXCH.64 URZ, [UR6+0x120], UR8 ;  /* 0x0001200806ff75b2 */ /* 0x0087300008000100 */
[----:B------:R3:W1:Y:S01]  /*09c0*/  SYNCS.EXCH.64 URZ, [UR6+0x128], UR4 ;  /* 0x0001280406ff75b2 */ /* 0x0006620008000100 */
[----:B------:R-:W-:Y:S01]  /*09d0*/  NOP ;  /* 0x0000000000007918 */ /* 0x000fe20000000000 */
.L_x_11:
[----:B------:R-:W2:Y:S01]  /*09e0*/  SHFL.IDX PT, R0, R82, RZ, 0x1f ;  /* 0x00001fff52007589 */ /* 0x000ea200000e0000 */
[----:B------:R-:W-:Y:S01]  /*09f0*/  NOP ;  /* 0x0000000000007918 */ /* 0x000fe20000000000 */
[----:B--2---:R-:W-:-:S13]  /*0a00*/  ISETP.NE.AND P1, PT, R0, 0x3, PT ;  /* 0x000000030000780c */ /* 0x004fda0003f25270 */
[----:B------:R-:W-:Y:S05]  /*0a10*/  @P1 BRA `(.L_x_12) ;  /* 0x00000000002c1947 */ /* 0x000fea0003800000 */
[----:B---3--:R-:W-:Y:S01]  /*0a20*/  UMOV UR5, 0x400 ;  /* 0x0000040000057882 */ /* 0x008fe20000000000 */
[----:B------:R-:W-:Y:S01]  /*0a30*/  UMOV UR4, 0x20 ;  /* 0x0000002000047882 */ /* 0x000fe20000000000 */
[----:B------:R-:W-:Y:S02]  /*0a40*/  ULEA UR5, UR54, UR5, 0x18 ;  /* 0x0000000536057291 */ /* 0x000fe4000f8ec0ff */
[----:B------:R-:W-:-:S04]  /*0a50*/  UIADD3 UR6, UPT, UPT, -UR4, 0x100000, URZ ;  /* 0x0010000004067890 */ /* 0x000fc8000fffe1ff */
[----:B------:R-:W-:Y:S02]  /*0a60*/  USHF.L.U32 UR7, UR6, 0xb, URZ ;  /* 0x0000000b06077899 */ /* 0x000fe400080006ff */
[----:B------:R-:W-:Y:S01]  /*0a70*/  USHF.L.U32 UR6, UR6, 0x1, URZ ;  /* 0x0000000106067899 */ /* 0x000fe200080006ff */
[----:B------:R-:W-:Y:S01]  /*0a80*/  ELECT P1, URZ, PT ;  /* 0x0000000000ff782f */ /* 0x000fe20003820000 */
[----:B------:R-:W2:Y:S10]  /*0a90*/  FENCE.VIEW.ASYNC.S ;  /* 0x00000000000073c6 */ /* 0x000eb40000000000 */
[----:B--2---:R2:W3:Y:S01]  /*0aa0*/  SYNCS.EXCH.64 URZ, [UR5+0x130], UR6 ;  /* 0x0001300605ff75b2 */ /* 0x0044e20008000100 */
[----:B------:R2:W1:Y:S01]  /*0ab0*/  SYNCS.EXCH.64 URZ, [UR5+0x138], UR6 ;  /* 0x0001380605ff75b2 */ /* 0x0004620008000100 */
[----:B------:R-:W-:Y:S01]  /*0ac0*/  NOP ;  /* 0x0000000000007918 */ /* 0x000fe20000000000 */
.L_x_12:
[----:B------:R-:W4:Y:S01]  /*0ad0*/  SHFL.IDX PT, R0, R82, RZ, 0x1f ;  /* 0x00001fff52007589 */ /* 0x000f2200000e0000 */
[----:B------:R-:W-:Y:S01]  /*0ae0*/  NOP ;  /* 0x0000000000007918 */ /* 0x000fe20000000000 */
[----:B----4-:R-:W-:-:S13]  /*0af0*/  ISETP.NE.AND P1, PT, R0, 0x4, PT ;  /* 0x000000040000780c */ /* 0x010fda0003f25270 */
[----:B------:R-:W-:Y:S05]  /*0b00*/  @P1 BRA `(.L_x_13) ;  /* 0x0000000000481947 */ /* 0x000fea0003800000 */
[----:B--23--:R-:W-:Y:S01]  /*0b10*/  UMOV UR6, 0xe20 ;  /* 0x00000e2000067882 */ /* 0x00cfe20000000000 */
[----:B------:R-:W-:Y:S01]  /*0b20*/  UMOV UR5, 0x400 ;  /* 0x0000040000057882 */ /* 0x000fe20000000000 */
[----:B------:R-:W-:Y:S01]  /*0b30*/  USEL UR6, UR6, 0xc20, UP3 ;  /* 0x00000c2006067887 */ /* 0x000fe20009800000 */
        /* <DEDUP_REMOVED lines=9> */
[----:B------:R-:W2:Y:S02]  /*0bd0*/  FENCE.VIEW.ASYNC.S ;  /* 0x00000000000073c6 */ /* 0x000ea40000000000 */
[----:B--2---:R4:W2:Y:S08]  /*0be0*/  SYNCS.EXCH.64 URZ, [UR5+0x140], UR8 ;  /* 0x0001400805ff75b2 */ /* 0x0048b00008000100 */
[----:B------:R4:W3:Y:S01]  /*0bf0*/  SYNCS.EXCH.64 URZ, [UR5+0x150], UR6 ;  /* 0x0001500605ff75b2 */ /* 0x0008e20008000100 */
[----:B------:R4:W1:Y:S01]  /*0c00*/  SYNCS.EXCH.64 URZ, [UR5+0x148], UR8 ;  /* 0x0001480805ff75b2 */ /* 0x0008620008000100 */
[----:B------:R4:W1:Y:S02]  /*0c10*/  SYNCS.EXCH.64 URZ, [UR5+0x158], UR6 ;  /* 0x0001580605ff75b2 */ /* 0x0008640008000100 */
[----:B----4-:R-:W-:Y:S01]  /*0c20*/  NOP ;  /* 0x0000000000007918 */ /* 0x010fe20000000000 */
.L_x_13:
[----:B------:R-:W4:Y:S01]  /*0c30*/  SHFL.IDX PT, R0, R82, RZ, 0x1f ;  /* 0x00001fff52007589 */ /* 0x000f2200000e0000 */
[----:B------:R-:W-:Y:S01]  /*0c40*/  NOP ;  /* 0x0000000000007918 */ /* 0x000fe20000000000 */
[----:B----4-:R-:W-:-:S13]  /*0c50*/  ISETP.NE.AND P1, PT, R0, 0x5, PT ;  /* 0x000000050000780c */ /* 0x010fda0003f25270 */
[----:B------:R-:W-:Y:S05]  /*0c60*/  @P1 BRA `(.L_x_14) ;  /* 0x0000000000541947 */ /* 0x000fea0003800000 */
[----:B--23--:R-:W-:Y:S01]  /*0c70*/  UMOV UR6, 0x400 ;  /* 0x0000040000067882 */ /* 0x00cfe20000000000 */
        /* <DEDUP_REMOVED lines=14> */
[----:B------:R4:W1:Y:S01]  /*0d60*/  SYNCS.EXCH.64 URZ, [UR6+0x188], UR4 ;  /* 0x0001880406ff75b2 */ /* 0x0008620008000100 */
[----:B------:R4:W1:Y:S01]  /*0d70*/  SYNCS.EXCH.64 URZ, [UR6+0x170], UR8 ;  /* 0x0001700806ff75b2 */ /* 0x0008620008000100 */
[----:B------:R4:W1:Y:S01]  /*0d80*/  SYNCS.EXCH.64 URZ, [UR6+0x190], UR4 ;  /* 0x0001900406ff75b2 */ /* 0x0008620008000100 */
[----:B------:R4:W1:Y:S01]  /*0d90*/  SYNCS.EXCH.64 URZ, [UR6+0x178], UR8 ;  /* 0x0001780806ff75b2 */ /* 0x0008620008000100 */
[----:B------:R4:W1:Y:S02]  /*0da0*/  SYNCS.EXCH.64 URZ, [UR6+0x198], UR4 ;  /* 0x0001980406ff75b2 */ /* 0x0008640008000100 */
[----:B----4-:R-:W-:Y:S01]  /*0db0*/  NOP ;  /* 0x0000000000007918 */ /* 0x010fe20000000000 */
.L_x_14:
[----:B------:R-:W4:Y:S01]  /*0dc0*/  SHFL.IDX PT, R0, R82, RZ, 0x1f ;  /* 0x00001fff52007589 */ /* 0x000f2200000e0000 */
[----:B------:R-:W-:Y:S01]  /*0dd0*/  ISETP.NE.OR P0, PT, RZ, UR11, !P0 ;  /* 0x0000000bff007c0c */ /* 0x000fe2000c705670 */
[----:B------:R-:W-:Y:S01]  /*0de0*/  NOP ;  /* 0x0000000000007918 */ /* 0x000fe20000000000 */
[----:B----4-:R-:W-:-:S13]  /*0df0*/  ISETP.NE.AND P1, PT, R0, 0x3, PT ;  /* 0x000000030000780c */ /* 0x010fda0003f25270 */
[----:B------:R-:W-:Y:S05]  /*0e00*/  @P1 BRA `(.L_x_15) ;  /* 0x0000000000341947 */ /* 0x000fea0003800000 */
[----:B--23--:R-:W-:Y:S01]  /*0e10*/  UMOV UR5, 0x400 ;  /* 0x0000040000057882 */ /* 0x00cfe20000000000 */
[----:B------:R-:W-:Y:S01]  /*0e20*/  UMOV UR4, 0x20 ;  /* 0x0000002000047882 */ /* 0x000fe20000000000 */
[----:B------:R-:W-:Y:S02]  /*0e30*/  ULEA UR5, UR54, UR5, 0x18 ;  /* 0x0000000536057291 */ /* 0x000fe4000f8ec0ff */
[----:B------:R-:W-:-:S04]  /*0e40*/  UIADD3 UR6, UPT, UPT, -UR4, 0x100000, URZ ;  /* 0x0010000004067890 */ /* 0x000fc8000fffe1ff */
[----:B------:R-:W-:Y:S02]  /*0e50*/  USHF.L.U32 UR7, UR6, 0xb, URZ ;  /* 0x0000000b06077899 */ /* 0x000fe400080006ff */
[----:B------:R-:W-:Y:S01]  /*0e60*/  USHF.L.U32 UR6, UR6, 0x1, URZ ;  /* 0x0000000106067899 */ /* 0x000fe200080006ff */
[----:B------:R-:W-:Y:S01]  /*0e70*/  ELECT P1, URZ, PT ;  /* 0x0000000000ff782f */ /* 0x000fe20003820000 */
[----:B------:R-:W2:Y:S10]  /*0e80*/  FENCE.VIEW.ASYNC.S ;  /* 0x00000000000073c6 */ /* 0x000eb40000000000 */
[----:B--2---:R4:W2:Y:S01]  /*0e90*/  SYNCS.EXCH.64 URZ, [UR5+0x1a0], UR6 ;  /* 0x0001a00605ff75b2 */ /* 0x0048a20008000100 */
[----:B------:R4:W3:Y:S01]  /*0ea0*/  SYNCS.EXCH.64 URZ, [UR5+0x1b0], UR6 ;  /* 0x0001b00605ff75b2 */ /* 0x0008e20008000100 */
[----:B------:R4:W1:Y:S01]  /*0eb0*/  SYNCS.EXCH.64 URZ, [UR5+0x1a8], UR6 ;  /* 0x0001a80605ff75b2 */ /* 0x0008620008000100 */
[----:B------:R4:W1:Y:S02]  /*0ec0*/  SYNCS.EXCH.64 URZ, [UR5+0x1b8], UR6 ;  /* 0x0001b80605ff75b2 */ /* 0x0008640008000100 */
[----:B----4-:R-:W-:Y:S01]  /*0ed0*/  NOP ;  /* 0x0000000000007918 */ /* 0x010fe20000000000 */
.L_x_15:
[----:B------:R-:W4:Y:S01]  /*0ee0*/  LDCU UR12, c[0x0][0x36c] ;  /* 0x00006d80ff0c77ac */ /* 0x000f220008000800 */
[----:B------:R-:W-:Y:S01]  /*0ef0*/  LOP3.LUT R0, R78, 0x1f, RZ, 0xc0, !PT ;  /* 0x0000001f4e007812 */ /* 0x000fe200078ec0ff */
[----:B------:R-:W-:Y:S01]  /*0f00*/  NOP ;  /* 0x0000000000007918 */ /* 0x000fe20000000000 */
[----:B------:R-:W-:Y:S01]  /*0f10*/  VOTEU.ALL UP0, P0 ;  /* 0x0000000000ff7886 */ /* 0x000fe20000000000 */
[----:B--23--:R-:W-:Y:S01]  /*0f20*/  UMOV UR6, 0x20 ;  /* 0x0000002000067882 */ /* 0x00cfe20000000000 */
[----:B------:R-:W-:-:S03]  /*0f30*/  UISETP.NE.AND UP4, UPT, UR11, URZ, UPT ;  /* 0x000000ff0b00728c */ /* 0x000fc6000bf85270 */
[----:B------:R-:W-:Y:S01]  /*0f40*/  @!UP0 UMOV UR4, 0x400 ;  /* 0x0000040000048882 */ /* 0x000fe20000000000 */
[----:B------:R-:W-:-:S04]  /*0f50*/  @!UP0 UIADD3 UR6, UPT, UPT, -UR6, 0x100000, URZ ;  /* 0x0010000006068890 */ /* 0x000fc8000fffe1ff */
[----:B------:R-:W-:Y:S02]  /*0f60*/  @!UP0 USHF.L.U32 UR7, UR6, 0xb, URZ ;  /* 0x0000000b06078899 */ /* 0x000fe400080006ff */
[----:B------:R-:W-:Y:S02]  /*0f70*/  @!UP0 USHF.L.U32 UR6, UR6, 0x1, URZ ;  /* 0x0000000106068899 */ /* 0x000fe400080006ff */
[----:B------:R-:W-:Y:S01]  /*0f80*/  @!UP0 ULEA UR4, UR54, UR4, 0x18 ;  /* 0x0000000436048291 */ /* 0x000fe2000f8ec0ff */
[----:B------:R-:W-:Y:S01]  /*0f90*/  VOTEU.ALL UP0, P0 ;  /* 0x0000000000ff7886 */ /* 0x000fe20000000000 */
[----:B----4-:R-:W-:Y:S01]  /*0fa0*/  UISETP.EQ.U32.AND UP1, UPT, UR12, 0x1, UPT ;  /* 0x000000010c00788c */ /* 0x010fe2000bf22070 */
[----:B------:R-:W2:Y:S09]  /*0fb0*/  FENCE.VIEW.ASYNC.S ;  /* 0x00000000000073c6 */ /* 0x000eb20000000000 */
[----:B--2---:R2:W3:Y:S02]  /*0fc0*/  @!UP0 SYNCS.EXCH.64 URZ, [UR4+0x1c0], UR6 ;  /* 0x0001c00604ff85b2 */ /* 0x0044e40008000100 */
[----:B--2---:R-:W-:Y:S01]  /*0fd0*/  UP2UR UR4, UPR, URZ, 0x2 ;  /* 0x00000002ff047883 */ /* 0x004fe20008000000 */
[----:B------:R-:W-:Y:S11]  /*0fe0*/  BRA.U !UP1, `(.L_x_16) ;  /* 0x0000000109087547 */ /* 0x000ff6000b800000 */
[----:B-1-3--:R-:W-:Y:S01]  /*0ff0*/  UCGABAR_ARV ;  /* 0x00000000000079c7 */ /* 0x00afe20008000000 */
[----:B------:R-:W-:Y:S05]  /*1000*/  BRA `(.L_x_17) ;  /* 0x0000000000047947 */ /* 0x000fea0003800000 */
.L_x_16:
[----:B-1-3--:R-:W-:Y:S01]  /*1010*/  NOP ;  /* 0x0000000000007918 */ /* 0x00afe20000000000 */
.L_x_17:
[----:B------:R-:W1:Y:S01]  /*1020*/  S2UR UR10, SR_CTAID.X ;  /* 0x00000000000a79c3 */ /* 0x000e620000002500 */
[----:B------:R-:W-:-:S05]  /*1030*/  CS2R.32 R3, SR_CgaSize ;  /* 0x0000000000037805 */ /* 0x000fca0000008a00 */
[----:B------:R-:W-:-:S05]  /*1040*/  IMAD R3, R3, -0xa0, RZ ;  /* 0xffffff6003037824 */ /* 0x000fca00078e02ff */
[----:B------:R-:W-:-:S14]  /*1050*/  R2UR UR5, R3 ;  /* 0x00000000030572ca */ /* 0x000fdc00000e0000 */
[----:B------:R-:W2:Y:S01]  /*1060*/  LDCU UR5, c[0x0][UR5+0x2b0] ;  /* 0x00005600050577ac */ /* 0x000ea20008000800 */
[----:B------:R-:W-:-:S05]  /*1070*/  CS2R.32 R3, SR_CgaSize ;  /* 0x0000000000037805 */ /* 0x000fca0000008a00 */
[----:B------:R-:W-:-:S05]  /*1080*/  IMAD R3, R3, -0xa0, RZ ;  /* 0xffffff6003037824 */ /* 0x000fca00078e02ff */
[----:B------:R-:W-:-:S14]  /*1090*/  R2UR UR4, R3 ;  /* 0x00000000030472ca */ /* 0x000fdc00000e0000 */
[----:B------:R-:W3:Y:S01]  /*10a0*/  LDCU UR4, c[0x0][UR4+0x2b4] ;  /* 0x00005680040477ac */ /* 0x000ee20008000800 */
[----:B------:R-:W4:Y:S01]  /*10b0*/  S2UR UR51, SR_CTAID.Y ;  /* 0x00000000003379c3 */ /* 0x000f220000002600 */
[----:B------:R-:W-:-:S05]  /*10c0*/  CS2R.32 R3, SR_CgaSize ;  /* 0x0000000000037805 */ /* 0x000fca0000008a00 */
[----:B------:R-:W-:-:S05]  /*10d0*/  IMAD R3, R3, -0xa0, RZ ;  /* 0xffffff6003037824 */ /* 0x000fca00078e02ff */
[----:B------:R-:W-:-:S14]  /*10e0*/  R2UR UR49, R3 ;  /* 0x00000000033172ca */ /* 0x000fdc00000e0000 */
[----:B------:R-:W3:Y:S01]  /*10f0*/  LDCU UR49, c[0x0][UR49+0x2a0] ;  /* 0x00005400313177ac */ /* 0x000ee20008000800 */
[----:B------:R-:W-:-:S05]  /*1100*/  CS2R.32 R3, SR_CgaSize ;  /* 0x0000000000037805 */ /* 0x000fca0000008a00 */
[----:B------:R-:W-:-:S05]  /*1110*/  IMAD R3, R3, -0xa0, RZ ;  /* 0xffffff6003037824 */ /* 0x000fca00078e02ff */
[----:B------:R-:W-:-:S14]  /*1120*/  R2UR UR48, R3 ;  /* 0x00000000033072ca */ /* 0x000fdc00000e0000 */
[----:B------:R-:W3:Y:S01]  /*1130*/  LDCU UR48, c[0x0][UR48+0x2a4] ;  /* 0x00005480303077ac */ /* 0x000ee20008000800 */
[----:B------:R-:W3:Y:S01]  /*1140*/  S2UR UR36, SR_CTAID.Z ;  /* 0x00000000002479c3 */ /* 0x000ee20000002700 */
[----:B------:R-:W3:Y:S01]  /*1150*/  LDCU UR19, c[0x0][0xb24] ;  /* 0x00016480ff1377ac */ /* 0x000ee20008000800 */
[----:B------:R-:W-:Y:S02]  /*1160*/  ULOP3.LUT UR7, UR54, 0x3, URZ, 0xc0, !UPT ;  /* 0x0000000336077892 */ /* 0x000fe4000f8ec0ff */
[----:B------:R-:W-:Y:S01]  /*1170*/  ULOP3.LUT UR6, UR17, 0xc, UR54, 0xf8, !UPT ;  /* 0x0000000c11067892 */ /* 0x000fe2000f8ef836 */
[----:B-1----:R-:W-:Y:S01]  /*1180*/  I2FP.F32.U32 R3, UR10 ;  /* 0x0000000a00037c45 */ /* 0x002fe20008201000 */
[----:B------:R-:W-:Y:S02]  /*1190*/  UISETP.GT.U32.AND UP1, UPT, UR7, 0xffff, UPT ;  /* 0x0000ffff0700788c */ /* 0x000fe4000bf24070 */
[----:B------:R-:W-:Y:S02]  /*11a0*/  UISETP.GT.U32.AND UP0, UPT, UR6, 0xffff, UPT ;  /* 0x0000ffff0600788c */ /* 0x000fe4000bf04070 */
[----:B--2---:R-:W-:Y:S01]  /*11b0*/  FMUL R3, R3, UR5 ;  /* 0x0000000503037c20 */ /* 0x004fe20008400000 */
[----:B------:R-:W-:Y:S01]  /*11c0*/  USEL UR7, UR7, 0xffff, !UP1 ;  /* 0x0000ffff07077887 */ /* 0x000fe2000c800000 */
[----:B----4-:R-:W-:Y:S01]  /*11d0*/  I2FP.F32.U32 R2, UR51 ;  /* 0x0000003300027c45 */ /* 0x010fe20008201000 */
[----:B------:R-:W-:-:S03]  /*11e0*/  USEL UR6, UR6, 0xffff, !UP0 ;  /* 0x0000ffff06067887 */ /* 0x000fc6000c000000 */
[----:B------:R-:W1:Y:S01]  /*11f0*/  F2I.U32.TRUNC.NTZ R3, R3 ;  /* 0x0000000300037305 */ /* 0x000e62000020f000 */
[----:B------:R-:W-:Y:S01]  /*1200*/  USHF.R.U32.HI UR43, URZ, 0x1, UR54 ;  /* 0x00000001ff2b7899 */ /* 0x000fe20008011636 */
[----:B---3--:R-:W-:Y:S01]  /*1210*/  FMUL R2, R2, UR4 ;  /* 0x0000000402027c20 */ /* 0x008fe20008400000 */
[----:B------:R-:W-:Y:S02]  /*1220*/  USHF.R.U32.HI UR42, URZ, 0x2, UR54 ;  /* 0x00000002ff2a7899 */ /* 0x000fe40008011636 */
[----:B------:R-:W-:Y:S02]  /*1230*/  USHF.L.U32 UR21, UR54, 0x9, URZ ;  /* 0x0000000936157899 */ /* 0x000fe400080006ff */
[----:B------:R-:W-:Y:S01]  /*1240*/  USHF.L.U32 UR15, UR54, 0xa, URZ ;  /* 0x0000000a360f7899 */ /* 0x000fe200080006ff */
[----:B------:R-:W2:Y:S01]  /*1250*/  F2I.U32.TRUNC.NTZ R2, R2 ;  /* 0x0000000200027305 */ /* 0x000ea2000020f000 */
[----:B------:R-:W-:Y:S02]  /*1260*/  ULOP3.LUT UR7, UR7, 0xffff, URZ, 0xc0, !UPT ;  /* 0x0000ffff07077892 */ /* 0x000fe4000f8ec0ff */
[----:B------:R-:W-:Y:S01]  /*1270*/  ULOP3.LUT UR6, UR6, 0xffff, URZ, 0xc0, !UPT ;  /* 0x0000ffff06067892 */ /* 0x000fe2000f8ec0ff */
[----:B------:R-:W-:Y:S01]  /*1280*/  UMOV UR14, 0x1111 ;  /* 0x00001111000e7882 */ /* 0x000fe20000000000 */
[----:B------:R-:W-:Y:S01]  /*1290*/  UMOV UR13, 0x5 ;  /* 0x00000005000d7882 */ /* 0x000fe20000000000 */
[----:B-1----:R-:W-:Y:S01]  /*12a0*/  R2UR UR5, R3 ;  /* 0x00000000030572ca */ /* 0x002fe200000e0000 */
[----:B------:R-:W1:Y:S01]  /*12b0*/  LDCU UR37, c[0x0][0xb24] ;  /* 0x00016480ff2577ac */ /* 0x000e620008000800 */
[----:B------:R-:W-:Y:S01]  /*12c0*/  PRMT R3, RZ, 0x7610, R3 ;  /* 0x00007610ff037816 */ /* 0x000fe20000000003 */
[----:B------:R-:W3:Y:S01]  /*12d0*/  LDCU UR18, c[0x0][0xb30] ;  /* 0x00016600ff1277ac */ /* 0x000ee20008000800 */
[----:B--2---:R-:W-:Y:S01]  /*12e0*/  R2UR UR4, R2 ;  /* 0x00000000020472ca */ /* 0x004fe200000e0000 */
[----:B------:R-:W-:Y:S01]  /*12f0*/  UISETP.NE.AND UP5, UPT, UR11, 0x2, UPT ;  /* 0x000000020b00788c */ /* 0x000fe2000bfa5270 */
[----:B------:R-:W-:Y:S01]  /*1300*/  PRMT R2, RZ, 0x7610, R2 ;  /* 0x00007610ff027816 */ /* 0x000fe20000000002 */
[----:B------:R-:W-:-:S06]  /*1310*/  ULOP3.LUT UR43, UR43, 0x1, URZ, 0xc0, !UPT ;  /* 0x000000012b2b7892 */ /* 0x000fcc000f8ec0ff */
[----:B------:R-:W-:Y:S02]  /*1320*/  UIADD3 UR5, UPT, UPT, -UR5, URZ, URZ ;  /* 0x000000ff05057290 */ /* 0x000fe4000fffe1ff */
[----:B------:R-:W-:Y:S02]  /*1330*/  ULOP3.LUT UR42, UR42, 0x3, URZ, 0xc0, !UPT ;  /* 0x000000032a2a7892 */ /* 0x000fe4000f8ec0ff */
[----:B------:R-:W-:Y:S02]  /*1340*/  ULOP3.LUT UR21, UR21, 0x1800, URZ, 0xc0, !UPT ;  /* 0x0000180015157892 */ /* 0x000fe4000f8ec0ff */
[----:B------:R-:W-:Y:S02]  /*1350*/  ULOP3.LUT UR15, UR15, 0x800, URZ, 0xc0, !UPT ;  /* 0x000008000f0f7892 */ /* 0x000fe4000f8ec0ff */
[----:B------:R-:W-:Y:S02]  /*1360*/  UIADD3 UR4, UPT, UPT, -UR4, URZ, URZ ;  /* 0x000000ff04047290 */ /* 0x000fe4000fffe1ff */
[----:B------:R-:W-:Y:S01]  /*1370*/  UISETP.GE.AND UP6, UPT, UR19, 0x1, UPT ;  /* 0x000000011300788c */ /* 0x000fe2000bfc6270 */
[----:B------:R-:W-:Y:S01]  /*1380*/  UMOV UR50, UR10 ;  /* 0x0000000a00327c82 */ /* 0x000fe20008000000 */
[----:B------:R-:W-:-:S02]  /*1390*/  USHF.L.U32 UR14, UR14, UR7, URZ ;  /* 0x000000070e0e7299 */ /* 0x000fc400080006ff */
[----:B------:R-:W-:Y:S02]  /*13a0*/  USHF.L.U32 UR13, UR13, UR6, URZ ;  /* 0x000000060d0d7299 */ /* 0x000fe400080006ff */
[----:B------:R-:W-:Y:S02]  /*13b0*/  UIMAD UR49, UR49, UR5, UR10 ;  /* 0x00000005313172a4 */ /* 0x000fe4000f8e020a */
[----:B------:R-:W-:Y:S01]  /*13c0*/  UIMAD UR48, UR48, UR4, UR51 ;  /* 0x00000004303072a4 */ /* 0x000fe2000f8e0233 */
[----:B-1-3--:R-:W-:Y:S11]  /*13d0*/  BRA.U UP4, `(.L_x_18) ;  /* 0x0000000104ac7547 */ /* 0x00aff6000b800000 */
[----:B------:R-:W-:Y:S02]  /*13e0*/  UISETP.NE.AND UP0, UPT, UR48, URZ, UPT ;  /* 0x000000ff3000728c */ /* 0x000fe4000bf05270 */
[----:B------:R-:W-:Y:S02]  /*13f0*/  ULOP3.LUT UR8, UR49, 0x2, URZ, 0x3c, !UPT ;  /* 0x0000000231087892 */ /* 0x000fe4000f8e3cff */
[----:B------:R-:W-:Y:S02]  /*1400*/  UISETP.GT.U32.AND UP1, UPT, UR49, 0x1, UP0 ;  /* 0x000000013100788c */ /* 0x000fe40008724070 */
[----:B------:R-:W-:Y:S02]  /*1410*/  UISETP.NE.AND UP2, UPT, UR48, 0x1, UPT ;  /* 0x000000013000788c */ /* 0x000fe4000bf45270 */
[----:B------:R-:W-:Y:S02]  /*1420*/  UISETP.GT.U32.AND UP0, UPT, UR8, 0x1, UP0 ;  /* 0x000000010800788c */ /* 0x000fe40008704070 */
[----:B------:R-:W-:-:S02]  /*1430*/  USEL UR28, URZ, 0x1, UP1 ;  /* 0x00000001ff1c7887 */ /* 0x000fc40008800000 */
[----:B------:R-:W-:Y:S02]  /*1440*/  USEL UR23, URZ, 0x2, UP1 ;  /* 0x00000002ff177887 */ /* 0x000fe40008800000 */
[----:B------:R-:W-:Y:S02]  /*1450*/  UISETP.GT.U32.AND UP1, UPT, UR49, 0x1, UP2 ;  /* 0x000000013100788c */ /* 0x000fe40009724070 */
[----:B------:R-:W-:Y:S02]  /*1460*/  USEL UR7, URZ, 0x4, UP0 ;  /* 0x00000004ff077887 */ /* 0x000fe40008000000 */
[----:B------:R-:W-:Y:S02]  /*1470*/  USEL UR5, URZ, 0x8, UP0 ;  /* 0x00000008ff057887 */ /* 0x000fe40008000000 */
[----:B------:R-:W-:Y:S02]  /*1480*/  UISETP.GT.U32.AND UP0, UPT, UR8, 0x1, UP2 ;  /* 0x000000010800788c */ /* 0x000fe40009704070 */
[----:B------:R-:W-:-:S02]  /*1490*/  USEL UR27, URZ, 0x10, UP1 ;  /* 0x00000010ff1b7887 */ /* 0x000fc40008800000 */
[----:B------:R-:W-:Y:S02]  /*14a0*/  USEL UR22, URZ, 0x20, UP1 ;  /* 0x00000020ff167887 */ /* 0x000fe40008800000 */
[----:B------:R-:W-:Y:S02]  /*14b0*/  UISETP.NE.AND UP1, UPT, UR48, 0x2, UPT ;  /* 0x000000023000788c */ /* 0x000fe4000bf25270 */
[----:B------:R-:W-:Y:S02]  /*14c0*/  USEL UR6, URZ, 0x40, UP0 ;  /* 0x00000040ff067887 */ /* 0x000fe40008000000 */
[----:B------:R-:W-:Y:S02]  /*14d0*/  USEL UR4, URZ, 0x80, UP0 ;  /* 0x00000080ff047887 */ /* 0x000fe40008000000 */
[----:B------:R-:W-:Y:S02]  /*14e0*/  UISETP.GT.U32.AND UP0, UPT, UR49, 0x1, UP1 ;  /* 0x000000013100788c */ /* 0x000fe40008f04070 */
[----:B------:R-:W-:-:S02]  /*14f0*/  UISETP.NE.AND UP2, UPT, UR48, 0x3, UPT ;  /* 0x000000033000788c */ /* 0x000fc4000bf45270 */
[----:B------:R-:W-:Y:S02]  /*1500*/  USEL UR25, URZ, 0x100, UP0 ;  /* 0x00000100ff197887 */ /* 0x000fe40008000000 */
[----:B------:R-:W-:Y:S02]  /*1510*/  USEL UR20, URZ, 0x200, UP0 ;  /* 0x00000200ff147887 */ /* 0x000fe40008000000 */
[----:B------:R-:W-:Y:S02]  /*1520*/  UISETP.GT.U32.AND UP0, UPT, UR49, 0x1, UP2 ;  /* 0x000000013100788c */ /* 0x000fe40009704070 */
[----:B------:R-:W-:Y:S02]  /*1530*/  UIADD3 UR25, UPT, UPT, UR25, UR27, UR28 ;  /* 0x0000001b19197290 */ /* 0x000fe4000fffe01c */
[----:B------:R-:W-:Y:S02]  /*1540*/  USEL UR24, URZ, 0x1000, UP0 ;  /* 0x00001000ff187887 */ /* 0x000fe40008000000 */
[----:B------:R-:W-:-:S02]  /*1550*/  USEL UR9, URZ, 0x2000, UP0 ;  /* 0x00002000ff097887 */ /* 0x000fc40008000000 */
[----:B------:R-:W-:Y:S02]  /*1560*/  UIADD3 UR23, UPT, UPT, UR23, UR24, UR25 ;  /* 0x0000001817177290 */ /* 0x000fe4000fffe019 */
[----:B------:R-:W-:Y:S02]  /*1570*/  UISETP.GT.U32.AND UP1, UPT, UR8, 0x1, UP1 ;  /* 0x000000010800788c */ /* 0x000fe40008f24070 */
[----:B------:R-:W-:Y:S02]  /*1580*/  UIADD3 UR20, UPT, UPT, UR20, UR22, UR23 ;  /* 0x0000001614147290 */ /* 0x000fe4000fffe017 */
[----:B------:R-:W-:Y:S02]  /*1590*/  UISETP.GT.U32.AND UP0, UPT, UR8, 0x1, UP2 ;  /* 0x000000010800788c */ /* 0x000fe40009704070 */
[----:B------:R-:W-:Y:S02]  /*15a0*/  USEL UR8, URZ, 0x400, UP1 ;  /* 0x00000400ff087887 */ /* 0x000fe40008800000 */
[----:B------:R-:W-:-:S02]  /*15b0*/  UIADD3 UR9, UPT, UPT, UR7, UR9, UR20 ;  /* 0x0000000907097290 */ /* 0x000fc4000fffe014 */
[----:B------:R-:W-:Y:S02]  /*15c0*/  USEL UR7, URZ, 0x4000, UP0 ;  /* 0x00004000ff077887 */ /* 0x000fe40008000000 */
[----:B------:R-:W-:Y:S02]  /*15d0*/  UIADD3 UR9, UPT, UPT, UR8, UR6, UR9 ;  /* 0x0000000608097290 */ /* 0x000fe4000fffe009 */
[----:B------:R-:W-:Y:S02]  /*15e0*/  ULOP3.LUT UR6, UR49, 0xfffffffe, URZ, 0xc0, !UPT ;  /* 0xfffffffe31067892 */ /* 0x000fe4000f8ec0ff */
[----:B------:R-:W-:Y:S02]  /*15f0*/  USEL UR8, URZ, 0x800, UP1 ;  /* 0x00000800ff087887 */ /* 0x000fe40008800000 */
[----:B------:R-:W-:Y:S02]  /*1600*/  UIADD3 UR5, UPT, UPT, UR5, UR7, UR9 ;  /* 0x0000000705057290 */ /* 0x000fe4000fffe009 */
[----:B------:R-:W-:-:S02]  /*1610*/  ULEA UR6, UR48, UR6, 0x2 ;  /* 0x0000000630067291 */ /* 0x000fc4000f8e10ff */
[----:B------:R-:W-:Y:S02]  /*1620*/  USEL UR7, URZ, 0x8000, UP0 ;  /* 0x00008000ff077887 */ /* 0x000fe40008000000 */
[----:B------:R-:W-:-:S03]  /*1630*/  UIADD3 UR5, UPT, UPT, UR8, UR4, UR5 ;  /* 0x0000000408057290 */ /* 0x000fc6000fffe005 */
[----:B------:R-:W-:Y:S01]  /*1640*/  UMOV UR4, 0x3 ;  /* 0x0000000300047882 */ /* 0x000fe20000000000 */
[----:B------:R-:W-:Y:S02]  /*1650*/  UIADD3 UR5, UPT, UPT, UR5, UR7, URZ ;  /* 0x0000000705057290 */ /* 0x000fe4000fffe0ff */
[----:B------:R-:W-:-:S04]  /*1660*/  USHF.L.U32 UR4, UR4, UR6, URZ ;  /* 0x0000000604047299 */ /* 0x000fc800080006ff */
[----:B------:R-:W-:Y:S02]  /*1670*/  MOV R3, UR5 ;  /* 0x0000000500037c02 */ /* 0x000fe40008000f00 */
[----:B------:R-:W-:Y:S02]  /*1680*/  MOV R2, UR4 ;  /* 0x0000000400027c02 */ /* 0x000fe40008000f00 */
.L_x_18:
[----:B------:R-:W-:Y:S05]  /*1690*/  BRA.U !UP6, `(.L_x_19) ;  /* 0x000000010eb87547 */ /* 0x000fea000b800000 */
[----:B------:R-:W1:Y:S01]  /*16a0*/  LDCU.128 UR4, c[0x0][0xb10] ;  /* 0x00016200ff0477ac */ /* 0x000e620008000c00 */
[----:B------:R-:W2:Y:S01]  /*16b0*/  LDCU UR23, c[0x0][0x370] ;  /* 0x00006e00ff1777ac */ /* 0x000ea20008000800 */
[----:B------:R-:W3:Y:S01]  /*16c0*/  LDCU UR22, c[0x0][0x374] ;  /* 0x00006e80ff1677ac */ /* 0x000ee20008000800 */
[----:B------:R-:W4:Y:S01]  /*16d0*/  LDCU UR50, c[0x0][0xb0c] ;  /* 0x00016180ff3277ac */ /* 0x000f220008000800 */
[----:B------:R-:W2:Y:S01]  /*16e0*/  LDCU UR20, c[0x0][0xb20] ;  /* 0x00016400ff1477ac */ /* 0x000ea20008000800 */
[----:B------:R-:W2:Y:S01]  /*16f0*/  LDCU.64 UR8, c[0x0][0xb28] ;  /* 0x00016500ff0877ac */ /* 0x000ea20008000a00 */
[----:B-1----:R-:W-:Y:S02]  /*1700*/  UISETP.NE.AND UP0, UPT, UR6, 0x1, UPT ;  /* 0x000000010600788c */ /* 0x002fe4000bf05270 */
[----:B---3--:R-:W-:Y:S02]  /*1710*/  UIMAD.WIDE.U32 UR28, UR22, UR7, URZ ;  /* 0x00000007161c72a5 */ /* 0x008fe4000f8e00ff */
[----:B------:R-:W-:-:S02]  /*1720*/  UISETP.NE.AND UP2, UPT, UR19, 0x1, UPT ;  /* 0x000000011300788c */ /* 0x000fc4000bf45270 */
[----:B----4-:R-:W-:Y:S02]  /*1730*/  UISETP.NE.AND UP1, UPT, UR50, 0x1, UPT ;  /* 0x000000013200788c */ /* 0x010fe4000bf25270 */
[----:B------:R-:W-:Y:S02]  /*1740*/  UIMAD.WIDE.U32 UR30, UR51, UR7, URZ ;  /* 0x00000007331e72a5 */ /* 0x000fe4000f8e00ff */
[----:B--2---:R-:W-:Y:S01]  /*1750*/  UIMAD.WIDE.U32 UR24, UR23, UR4, URZ ;  /* 0x00000004171872a5 */ /* 0x004fe2000f8e00ff */
[----:B------:R-:W-:Y:S01]  /*1760*/  UMOV UR7, UR29 ;  /* 0x0000001d00077c82 */ /* 0x000fe20008000000 */
[----:B------:R-:W-:Y:S02]  /*1770*/  UIMAD.WIDE.U32 UR28, UR10, UR4, URZ ;  /* 0x000000040a1c72a5 */ /* 0x000fe4000f8e00ff */
[----:B------:R-:W-:-:S03]  /*1780*/  @UP0 USHF.R.U32.HI UR22, URZ, UR20, UR7 ;  /* 0x00000014ff160299 */ /* 0x000fc60008011607 */
[----:B------:R-:W-:Y:S02]  /*1790*/  @UP1 USHF.R.U32.HI UR23, URZ, UR5, UR25 ;  /* 0x00000005ff171299 */ /* 0x000fe40008011619 */
[----:B------:R-:W-:Y:S02]  /*17a0*/  UIMAD.WIDE.U32 UR24, UR22, UR8, URZ ;  /* 0x00000008161872a5 */ /* 0x000fe4000f8e00ff */
[----:B------:R-:W-:Y:S02]  /*17b0*/  USHF.R.U32.HI UR31, URZ, UR20, UR31 ;  /* 0x00000014ff1f7299 */ /* 0x000fe4000801161f */
[----:B------:R-:W-:Y:S02]  /*17c0*/  UIMAD.WIDE.U32 UR32, UR23, UR8, URZ ;  /* 0x00000008172072a5 */ /* 0x000fe4000f8e00ff */
[----:B------:R-:W-:Y:S02]  /*17d0*/  @UP2 USHF.R.U32.HI UR22, URZ, UR9, UR25 ;  /* 0x00000009ff162299 */ /* 0x000fe40008011619 */
[----:B------:R-:W-:-:S02]  /*17e0*/  USHF.R.U32.HI UR29, URZ, UR5, UR29 ;  /* 0x00000005ff1d7299 */ /* 0x000fc4000801161d */
[----:B------:R-:W-:Y:S02]  /*17f0*/  USEL UR31, UR51, UR31, !UP0 ;  /* 0x0000001f331f7287 */ /* 0x000fe4000c000000 */
[----:B------:R-:W-:Y:S02]  /*1800*/  @UP2 USHF.R.U32.HI UR23, URZ, UR9, UR33 ;  /* 0x00000009ff172299 */ /* 0x000fe40008011621 */
[----:B------:R-:W-:Y:S02]  /*1810*/  UIMAD UR22, UR22, UR19, URZ ;  /* 0x00000013161672a4 */ /* 0x000fe4000f8e02ff */
[----:B------:R-:W-:Y:S02]  /*1820*/  USEL UR29, UR10, UR29, !UP1 ;  /* 0x0000001d0a1d7287 */ /* 0x000fe4000c800000 */
[----:B------:R-:W-:Y:S02]  /*1830*/  UIMAD UR4, UR23, UR19, URZ ;  /* 0x00000013170472a4 */ /* 0x000fe4000f8e02ff */
[----:B------:R-:W-:-:S02]  /*1840*/  UISETP.GE.AND UP0, UPT, UR31, UR22, UPT ;  /* 0x000000161f00728c */ /* 0x000fc4000bf06270 */
[----:B------:R-:W-:Y:S02]  /*1850*/  UIMAD.WIDE.U32 UR32, UR31, UR8, URZ ;  /* 0x000000081f2072a5 */ /* 0x000fe4000f8e00ff */
[----:B------:R-:W-:Y:S02]  /*1860*/  UISETP.GE.OR UP0, UPT, UR29, UR4, UP0 ;  /* 0x000000041d00728c */ /* 0x000fe40008706670 */
[----:B------:R-:W-:Y:S02]  /*1870*/  USHF.R.U32.HI UR4, URZ, UR9, UR33 ;  /* 0x00000009ff047299 */ /* 0x000fe40008011621 */
[----:B------:R-:W-:Y:S02]  /*1880*/  UIMAD.WIDE.U32 UR24, UR29, UR8, URZ ;  /* 0x000000081d1872a5 */ /* 0x000fe4000f8e00ff */
[----:B------:R-:W-:Y:S02]  /*1890*/  USEL UR4, UR31, UR4, !UP2 ;  /* 0x000000041f047287 */ /* 0x000fe4000d000000 */
[----:B------:R-:W-:-:S02]  /*18a0*/  UIADD3 UR5, UPT, UPT, -UR31, URZ, URZ ;  /* 0x000000ff1f057290 */ /* 0x000fc4000fffe1ff */
[----:B------:R-:W-:Y:S02]  /*18b0*/  UIADD3 UR8, UPT, UPT, -UR4, URZ, URZ ;  /* 0x000000ff04087290 */ /* 0x000fe4000fffe1ff */
[----:B------:R-:W-:Y:S02]  /*18c0*/  @!UP0 USHF.R.U32.HI UR9, URZ, UR9, UR25 ;  /* 0x00000009ff098299 */ /* 0x000fe40008011619 */
[----:B------:R-:W-:Y:S02]  /*18d0*/  UIMAD UR8, UR19, UR8, UR31 ;  /* 0x00000008130872a4 */ /* 0x000fe4000f8e021f */
[----:B------:R-:W-:Y:S02]  /*18e0*/  @!UP0 USEL UR9, UR29, UR9, !UP2 ;  /* 0x000000091d098287 */ /* 0x000fe4000d000000 */
[----:B------:R-:W-:Y:S02]  /*18f0*/  UIADD3 UR7, UPT, UPT, -UR29, URZ, URZ ;  /* 0x000000ff1d077290 */ /* 0x000fe4000fffe1ff */
[----:B------:R-:W-:-:S02]  /*1900*/  @!UP0 UIMAD UR8, UR8, UR23, UR9 ;  /* 0x00000017080882a4 */ /* 0x000fc4000f8e0209 */
[----:B------:R-:W-:Y:S02]  /*1910*/  @!UP0 UIADD3 UR4, UPT, UPT, UR4, -UR9, URZ ;  /* 0x8000000904048290 */ /* 0x000fe4000fffe0ff */
[----:B------:R-:W-:Y:S02]  /*1920*/  UIMAD UR5, UR6, UR5, UR51 ;  /* 0x00000005060572a4 */ /* 0x000fe4000f8e0233 */
[----:B------:R-:W-:Y:S02]  /*1930*/  @!UP0 UIMAD UR31, UR4, UR19, UR29 ;  /* 0x00000013041f82a4 */ /* 0x000fe4000f8e021d */
[----:B------:R-:W-:Y:S01]  /*1940*/  UIMAD UR7, UR50, UR7, UR10 ;  /* 0x00000007320772a4 */ /* 0x000fe2000f8e020a */
[----:B------:R-:W-:Y:S01]  /*1950*/  @!UP0 UMOV UR29, UR8 ;  /* 0x00000008001d8c82 */ /* 0x000fe20008000000 */
[----:B------:R-:W-:Y:S02]  /*1960*/  UIMAD UR51, UR31, UR6, UR5 ;  /* 0x000000061f3372a4 */ /* 0x000fe4000f8e0205 */
[----:B------:R-:W-:-:S12]  /*1970*/  UIMAD UR50, UR29, UR50, UR7 ;  /* 0x000000321d3272a4 */ /* 0x000fd8000f8e0207 */
.L_x_19:
[----:B------:R-:W-:-:S09]  /*1980*/  UISETP.NE.AND UP0, UPT, UR18, 0x1, UPT ;  /* 0x000000011200788c */ /* 0x000fd2000bf05270 */
[----:B------:R-:W-:Y:S05]  /*1990*/  BRA.U UP0, `(.L_x_20) ;  /* 0x0000000100407547 */ /* 0x000fea000b800000 */
[----:B------:R-:W1:Y:S01]  /*19a0*/  LDCU.128 UR4, c[0x0][0xb10] ;  /* 0x00016200ff0477ac */ /* 0x000e620008000c00 */
[----:B------:R-:W2:Y:S01]  /*19b0*/  LDCU UR9, c[0x0][0xb0c] ;  /* 0x00016180ff0977ac */ /* 0x000ea20008000800 */
[----:B------:R-:W3:Y:S01]  /*19c0*/  LDCU UR8, c[0x0][0xb20] ;  /* 0x00016400ff0877ac */ /* 0x000ee20008000800 */
[----:B-1----:R-:W-:Y:S02]  /*19d0*/  UIMAD.WIDE.U32 UR22, UR50, UR4, URZ ;  /* 0x00000004321672a5 */ /* 0x002fe4000f8e00ff */
[----:B------:R-:W-:Y:S02]  /*19e0*/  UIMAD.WIDE.U32 UR18, UR51, UR7, URZ ;  /* 0x00000007331272a5 */ /* 0x000fe4000f8e00ff */
[----:B--2---:R-:W-:Y:S02]  /*19f0*/  UISETP.NE.AND UP1, UPT, UR9, 0x1, UPT ;  /* 0x000000010900788c */ /* 0x004fe4000bf25270 */
[----:B------:R-:W-:Y:S01]  /*1a00*/  UISETP.NE.AND UP0, UPT, UR6, 0x1, UPT ;  /* 0x000000010600788c */ /* 0x000fe2000bf05270 */
[----:B------:R-:W-:Y:S01]  /*1a10*/  UMOV UR7, UR23 ;  /* 0x0000001700077c82 */ /* 0x000fe20008000000 */
[----:B---3--:R-:W-:-:S02]  /*1a20*/  USHF.R.U32.HI UR8, URZ, UR8, UR19 ;  /* 0x00000008ff087299 */ /* 0x008fc40008011613 */
[----:B------:R-:W-:Y:S02]  /*1a30*/  USHF.R.U32.HI UR5, URZ, UR5, UR7 ;  /* 0x00000005ff057299 */ /* 0x000fe40008011607 */
[----:B------:R-:W-:Y:S02]  /*1a40*/  USEL UR8, UR51, UR8, !UP0 ;  /* 0x0000000833087287 */ /* 0x000fe4000c000000 */
[----:B------:R-:W-:-:S04]  /*1a50*/  USEL UR5, UR50, UR5, !UP1 ;  /* 0x0000000532057287 */ /* 0x000fc8000c800000 */
[----:B------:R-:W-:Y:S02]  /*1a60*/  UIADD3 UR4, UPT, UPT, -UR8, UR5, URZ ;  /* 0x0000000508047290 */ /* 0x000fe4000fffe1ff */
[----:B------:R-:W-:Y:S02]  /*1a70*/  UIADD3 UR5, UPT, UPT, UR8, -UR5, URZ ;  /* 0x8000000508057290 */ /* 0x000fe4000fffe0ff */
[----:B------:R-:W-:Y:S02]  /*1a80*/  UIMAD UR51, UR4, UR6, UR51 ;  /* 0x00000006043372a4 */ /* 0x000fe4000f8e0233 */
[----:B------:R-:W-:-:S12]  /*1a90*/  UIMAD UR50, UR5, UR9, UR50 ;  /* 0x00000009053272a4 */ /* 0x000fd8000f8e0232 */
.L_x_20:
[----:B------:R-:W-:-:S09]  /*1aa0*/  UISETP.EQ.U32.AND UP0, UPT, UR12, 0x1, UPT ;  /* 0x000000010c00788c */ /* 0x000fd2000bf02070 */
[----:B------:R-:W-:Y:S05]  /*1ab0*/  BRA.U !UP0, `(.L_x_21) ;  /* 0x00000001080c7547 */ /* 0x000fea000b800000 */
[----:B------:R-:W-:Y:S01]  /*1ac0*/  UCGABAR_WAIT ;  /* 0x0000000000007dc7 */ /* 0x000fe20008000000 */
[----:B------:R-:W-:Y:S01]  /*1ad0*/  CCTL.IVALL ;  /* 0x00000000ff00798f */ /* 0x000fe20002000000 */
[----:B------:R-:W-:Y:S05]  /*1ae0*/  BRA `(.L_x_22) ;  /* 0x0000000000047947 */ /* 0x000fea0003800000 */
.L_x_21:
[----:B------:R-:W-:Y:S06]  /*1af0*/  BAR.SYNC.DEFER_BLOCKING 0x0 ;  /* 0x0000000000007b1d */ /* 0x000fec0000010000 */
.L_x_22:
[----:B------:R-:W-:Y:S05]  /*1b00*/  BRA.U UP5, `(.L_x_23) ;  /* 0x0000001905cc7547 */ /* 0x000fea000b800000 */
[----:B------:R-:W1:Y:S01]  /*1b10*/  LDCU UR6, c[0x0][0x38c] ;  /* 0x00007180ff0677ac */ /* 0x000e620008000800 */
[----:B------:R-:W-:Y:S01]  /*1b20*/  PLOP3.LUT P1, PT, PT, PT, UP3, 0x80, 0x8 ;  /* 0x000000000008781c */ /* 0x000fe20003f2f038 */
[----:B------:R-:W-:Y:S01]  /*1b30*/  IMAD.MOV.U32 R12, RZ, RZ, 0x1 ;  /* 0x00000001ff0c7424 */ /* 0x000fe200078e00ff */
[----:B------:R-:W-:Y:S01]  /*1b40*/  ISETP.NE.AND P2, PT, R0, RZ, P3 ;  /* 0x000000ff0000720c */ /* 0x000fe20001f45270 */
[----:B------:R-:W-:Y:S01]  /*1b50*/  USHF.L.U32 UR5, UR10, 0x5, URZ ;  /* 0x000000050a057899 */ /* 0x000fe200080006ff */
[----:B------:R-:W-:Y:S01]  /*1b60*/  PLOP3.LUT P1, PT, P1, PT, PT, 0x8, 0x80 ;  /* 0x000000000080781c */ /* 0x000fe20000f2e170 */
[----:B------:R-:W-:Y:S01]  /*1b70*/  USHF.L.U32 UR4, UR10, 0x6, URZ ;  /* 0x000000060a047899 */ /* 0x000fe200080006ff */
[----:B------:R-:W-:Y:S01]  /*1b80*/  CS2R R10, SRZ ;  /* 0x00000000000a7805 */ /* 0x000fe2000001ff00 */
[----:B------:R-:W-:Y:S01]  /*1b90*/  UISETP.NE.AND UP1, UPT, UR11, URZ, UPT ;  /* 0x000000ff0b00728c */ /* 0x000fe2000bf25270 */
[----:B------:R-:W-:Y:S01]  /*1ba0*/  IMAD.MOV.U32 R9, RZ, RZ, RZ ;  /* 0x000000ffff097224 */ /* 0x000fe200078e00ff */
[----:B------:R-:W-:Y:S01]  /*1bb0*/  ULOP3.LUT UR5, UR5, 0x20, URZ, 0xc0, !UPT ;  /* 0x0000002005057892 */ /* 0x000fe2000f8ec0ff */
[----:B------:R-:W-:Y:S01]  /*1bc0*/  IMAD.MOV.U32 R8, RZ, RZ, 0x1 ;  /* 0x00000001ff087424 */ /* 0x000fe200078e00ff */
[----:B------:R-:W-:Y:S01]  /*1bd0*/  ULOP3.LUT UR4, UR4, 0x40, URZ, 0xc0, !UPT ;  /* 0x0000004004047892 */ /* 0x000fe2000f8ec0ff */
[----:B------:R-:W2:Y:S01]  /*1be0*/  LDCU UR23, c[0x0][0x370] ;  /* 0x00006e00ff1777ac */ /* 0x000ea20008000800 */
[----:B-1----:R-:W-:-:S02]  /*1bf0*/  UIADD3 UR8, UPT, UPT, UR6, 0x7f, URZ ;  /* 0x0000007f06087890 */ /* 0x002fc4000fffe0ff */
[----:B------:R-:W-:Y:S02]  /*1c00*/  UIADD3 UR24, UPT, UPT, UR6, 0xfe, URZ ;  /* 0x000000fe06187890 */ /* 0x000fe4000fffe0ff */
[----:B------:R-:W-:Y:S02]  /*1c10*/  USHF.R.S32.HI UR7, URZ, 0x1f, UR8 ;  /* 0x0000001fff077899 */ /* 0x000fe40008011408 */
[----:B------:R-:W-:Y:S02]  /*1c20*/  UIADD3 UR6, UPT, UPT, UR6, -0x1, URZ ;  /* 0xffffffff06067890 */ /* 0x000fe4000fffe0ff */
[----:B------:R-:W-:Y:S02]  /*1c30*/  ULEA.HI UR7, UR7, UR8, URZ, 0x7 ;  /* 0x0000000807077291 */ /* 0x000fe4000f8f38ff */
[----:B------:R-:W-:Y:S02]  /*1c40*/  UISETP.GE.U32.AND UP2, UPT, UR6, -0xff, UPT ;  /* 0xffffff010600788c */ /* 0x000fe4000bf46070 */
[----:B------:R-:W-:Y:S01]  /*1c50*/  USHF.R.S32.HI UR27, URZ, 0x7, UR7 ;  /* 0x00000007ff1b7899 */ /* 0x000fe20008011407 */
[----:B------:R-:W1:Y:S03]  /*1c60*/  LDCU.64 UR28, c[0x0][0x348] ;  /* 0x00006900ff1c77ac */ /* 0x000e660008000a00 */
[----:B------:R-:W-:Y:S01]  /*1c70*/  UISETP.LT.U32.AND UP0, UPT, UR27, 0x12, UPT ;  /* 0x000000121b00788c */ /* 0x000fe2000bf01070 */
[----:B------:R-:W3:Y:S03]  /*1c80*/  LDCU UR22, c[0x0][0x374] ;  /* 0x00006e80ff1677ac */ /* 0x000ee60008000800 */
[----:B------:R-:W-:-:S02]  /*1c90*/  USEL UR25, UR27, 0x12, UP0 ;  /* 0x000000121b197887 */ /* 0x000fc40008000000 */
[----:B------:R-:W-:Y:S02]  /*1ca0*/  USEL UR38, UR26, 0x2, UP1 ;  /* 0x000000021a267887 */ /* 0x000fe40008800000 */
[----:B------:R-:W-:Y:S02]  /*1cb0*/  UIADD3 UR31, UPT, UPT, UR25, -0x1, URZ ;  /* 0xffffffff191f7890 */ /* 0x000fe4000fffe0ff */
[----:B------:R-:W-:Y:S02]  /*1cc0*/  @UP2 UIADD3 UR31, UPT, UPT, UR25, URZ, URZ ;  /* 0x000000ff191f2290 */ /* 0x000fe4000fffe0ff */
[----:B------:R-:W-:Y:S02]  /*1cd0*/  ULEA UR43, UR43, UR5, 0x4 ;  /* 0x000000052b2b7291 */ /* 0x000fe4000f8e20ff */
[----:B------:R-:W-:Y:S02]  /*1ce0*/  UIADD3 UR30, UPT, UPT, UR31, 0x1, URZ ;  /* 0x000000011f1e7890 */ /* 0x000fe4000fffe0ff */
[----:B------:R-:W-:-:S02]  /*1cf0*/  ULEA UR42, UR42, UR4, 0x4 ;  /* 0x000000042a2a7291 */ /* 0x000fc4000f8e20ff */
[----:B------:R-:W-:Y:S02]  /*1d00*/  UIADD3 UR44, UPT, UPT, UR27, -UR25, URZ ;  /* 0x800000191b2c7290 */ /* 0x000fe4000fffe0ff */
[----:B------:R-:W-:Y:S01]  /*1d10*/  UIADD3 UR31, UPT, UPT, -UR31, URZ, URZ ;  /* 0x000000ff1f1f7290 */ /* 0x000fe2000fffe1ff */
[----:B-123--:R-:W-:-:S11]  /*1d20*/  UMOV UR41, URZ ;  /* 0x000000ff00297c82 */ /* 0x00efd60008000000 */
.L_x_43:
[----:B------:R-:W-:Y:S01]  /*1d30*/  UISETP.NE.AND UP0, UPT, UR54, URZ, UPT ;  /* 0x000000ff3600728c */ /* 0x000fe2000bf05270 */
[----:B------:R-:W1:Y:S08]  /*1d40*/  S2UR UR54, SR_CgaCtaId ;  /* 0x00000000003679c3 */ /* 0x000e700000008800 */
[----:B------:R-:W-:Y:S05]  /*1d50*/  BRA.U UP0, `(.L_x_24) ;  /* 0x0000000100347547 */ /* 0x000fea000b800000 */
[----:B------:R-:W2:Y:S01]  /*1d60*/  S2R R0, SR_CgaCtaId ;  /* 0x0000000000007919 */ /* 0x000ea20000008800 */
[----:B------:R-:W-:-:S04]  /*1d70*/  MOV R2, 0x400 ;  /* 0x0000040000027802 */ /* 0x000fc80000000f00 */
[----:B--2---:R-:W-:Y:S02]  /*1d80*/  LEA R0, R0, R2, 0x18 ;  /* 0x0000000200007211 */ /* 0x004fe400078ec0ff */
[----:B------:R-:W-:-:S03]  /*1d90*/  SHF.L.U32 R2, R8, 0x1f, RZ ;  /* 0x0000001f08027819 */ /* 0x000fc600000006ff */
[----:B------:R-:W-:-:S04]  /*1da0*/  IMAD R0, R9, 0x8, R0 ;  /* 0x0000000809007824 */ /* 0x000fc800078e0200 */
[----:B------:R-:W2:Y:S02]  /*1db0*/  SYNCS.PHASECHK.TRANS64.TRYWAIT P0, [R0+URZ+0x1b0], R2 ;  /* 0x0001b002000075a7 */ /* 0x000ea400080011ff */
[----:B--2---:R-:W-:Y:S05]  /*1dc0*/  @!P0 BRA `(.L_x_25) ;  /* 0x0000005800988947 */ /* 0x004fea0003800000 */
.L_x_128:
[----:B------:R-:W-:Y:S01]  /*1dd0*/  VIADD R9, R9, 0x1 ;  /* 0x0000000109097836 */ /* 0x000fe20000000000 */
[----:B------:R2:W-:Y:S04]  /*1de0*/  SYNCS.ARRIVE.TRANS64.A1T0 RZ, [R0+URZ+0x1a0], RZ ;  /* 0x0001a0ff00ff79a7 */ /* 0x0005e800081000ff */
[----:B------:R-:W-:-:S04]  /*1df0*/  ISETP.NE.AND P0, PT, R9, 0x2, PT ;  /* 0x000000020900780c */ /* 0x000fc80003f05270 */
[----:B------:R-:W-:Y:S02]  /*1e00*/  SEL R9, R9, RZ, P0 ;  /* 0x000000ff09097207 */ /* 0x000fe40000000000 */
[----:B--2---:R-:W-:-:S04]  /*1e10*/  SEL R0, RZ, 0x1, P0 ;  /* 0x00000001ff007807 */ /* 0x004fc80000000000 */
[----:B------:R-:W-:-:S07]  /*1e20*/  LOP3.LUT R8, R8, R0, RZ, 0x3c, !PT ;  /* 0x0000000008087212 */ /* 0x000fce00078e3cff */
.L_x_24:
[----:B------:R-:W-:Y:S01]  /*1e30*/  UMOV UR26, 0x400 ;  /* 0x00000400001a7882 */ /* 0x000fe20000000000 */
[----:B------:R-:W-:Y:S01]  /*1e40*/  UISETP.GE.U32.AND UP0, UPT, UR24, 0xff, UPT ;  /* 0x000000ff1800788c */ /* 0x000fe2000bf06070 */
[----:B------:R-:W-:Y:S01]  /*1e50*/  SHF.L.U32 R0, R12, 0x1f, RZ ;  /* 0x0000001f0c007819 */ /* 0x000fe200000006ff */
[----:B-1----:R-:W-:Y:S02]  /*1e60*/  ULEA UR26, UR54, UR26, 0x18 ;  /* 0x0000001a361a7291 */ /* 0x002fe4000f8ec0ff */
[----:B------:R-:W-:Y:S02]  /*1e70*/  ULEA.HI UR35, UR50, UR50, URZ, 0x1 ;  /* 0x0000003232237291 */ /* 0x000fe4000f8f08ff */
[----:B------:R-:W-:Y:S02]  /*1e80*/  ULEA UR4, UR41, UR26, 0x3 ;  /* 0x0000001a29047291 */ /* 0x000fe4000f8e18ff */
[----:B------:R-:W-:Y:S02]  /*1e90*/  USHF.L.U32 UR35, UR35, 0x6, URZ ;  /* 0x0000000623237899 */ /* 0x000fe400080006ff */
[----:B------:R-:W-:-:S02]  /*1ea0*/  ULEA UR11, UR51, UR43, 0x6 ;  /* 0x0000002b330b7291 */ /* 0x000fc4000f8e30ff */
[----:B------:R-:W-:-:S03]  /*1eb0*/  ULOP3.LUT UR35, UR35, 0xffffff80, URZ, 0xc0, !UPT ;  /* 0xffffff8023237892 */ /* 0x000fc6000f8ec0ff */
[----:B------:R1:W2:Y:S01]  /*1ec0*/  SYNCS.PHASECHK.TRANS64.TRYWAIT P0, [UR4+0x90], R0 ;  /* 0x00009000ff0075a7 */ /* 0x0002a20008001104 */
[----:B------:R-:W-:Y:S01]  /*1ed0*/  UIADD3 UR35, UPT, UPT, UR42, UR35, URZ ;  /* 0x000000232a237290 */ /* 0x000fe2000fffe0ff */
[----:B------:R-:W-:Y:S01]  /*1ee0*/  UMOV UR4, URZ ;  /* 0x000000ff00047c82 */ /* 0x000fe20008000000 */
[----:B------:R-:W-:Y:S10]  /*1ef0*/  BRA.U !UP0, `(.L_x_26) ;  /* 0x0000000108c87547 */ /* 0x000ff4000b800000 */
[----:B------:R-:W-:Y:S01]  /*1f00*/  UMOV UR5, UR31 ;  /* 0x0000001f00057c82 */ /* 0x000fe20008000000 */
[----:B------:R-:W-:Y:S01]  /*1f10*/  UMOV UR20, UR41 ;  /* 0x0000002900147c82 */ /* 0x000fe20008000000 */
[----:B------:R-:W-:-:S05]  /*1f20*/  UMOV UR34, URZ ;  /* 0x000000ff00227c82 */ /* 0x000fca0008000000 */
.L_x_32:
[----:B------:R-:W-:Y:S01]  /*1f30*/  ULEA UR33, UR20, UR26, 0x3 ;  /* 0x0000001a14217291 */ /* 0x000fe2000f8e18ff */
[----:B--2---:R-:W-:Y:S01]  /*1f40*/  @P3 MOV R2, 0x6000 ;  /* 0x0000600000023802 */ /* 0x004fe20000000f00 */
[----:B--234-:R-:W-:Y:S10]  /*1f50*/  @P0 BRA `(.L_x_27) ;  /* 0x00000000000c0947 */ /* 0x01cff40003800000 */
[----:B------:R-:W-:-:S04]  /*1f60*/  SHF.L.U32 R3, R12, 0x1f, RZ ;  /* 0x0000001f0c037819 */ /* 0x000fc800000006ff */
[----:B------:R-:W2:Y:S02]  /*1f70*/  SYNCS.PHASECHK.TRANS64.TRYWAIT P0, [UR33+0x90], R3 ;  /* 0x00009003ff0075a7 */ /* 0x000ea40008001121 */
[----:B--2---:R-:W-:Y:S05]  /*1f80*/  @!P0 BRA `(.L_x_28) ;  /* 0x00000058003c8947 */ /* 0x004fea0003800000 */
.L_x_27:
[----:B------:R2:W-:Y:S01]  /*1f90*/  @P3 SYNCS.ARRIVE.TRANS64 RZ, [UR33], R2 ;  /* 0x00000002ffff39a7 */ /* 0x0005e20008000021 */
[----:B------:R-:W-:Y:S02]  /*1fa0*/  ULOP3.LUT UR4, UR38, 0x2, URZ, 0xfc, !UPT ;  /* 0x0000000226047892 */ /* 0x000fe4000f8efcff */
[----:B------:R-:W-:Y:S02]  /*1fb0*/  UIADD3 UR5, UPT, UPT, UR5, 0x1, URZ ;  /* 0x0000000105057890 */ /* 0x000fe4000fffe0ff */
[----:B------:R-:W-:Y:S02]  /*1fc0*/  UISETP.NE.AND UP0, UPT, UR4, 0x2, UPT ;  /* 0x000000020400788c */ /* 0x000fe4000bf05270 */
[----:B------:R-:W-:-:S07]  /*1fd0*/  UISETP.NE.AND UP2, UPT, UR5, 0x1, UPT ;  /* 0x000000010500788c */ /* 0x000fce000bf45270 */
[----:B------:R-:W-:Y:S05]  /*1fe0*/  BRA.U UP0, `(.L_x_29) ;  /* 0x0000000100047547 */ /* 0x000fea000b800000 */
[----:B------:R-:W-:Y:S05]  /*1ff0*/  BPT.TRAP 0x1 ;  /* 0x000000040000795c */ /* 0x000fea0000300000 */
.L_x_29:
[----:B------:R-:W-:Y:S04]  /*2000*/  BSSY.RECONVERGENT B0, `(.L_x_30) ;  /* 0x0000003000007945 */ /* 0x000fe80003800200 */
[----:B------:R-:W-:Y:S05]  /*2010*/  @!P2 BRA `(.L_x_31) ;  /* 0x000000000004a947 */ /* 0x000fea0003800000 */
[----:B------:R-:W-:Y:S05]  /*2020*/  BPT.TRAP 0x1 ;  /* 0x000000040000795c */ /* 0x000fea0000300000 */
.L_x_31:
[----:B------:R-:W-:Y:S05]  /*2030*/  BSYNC.RECONVERGENT B0 ;  /* 0x0000000000007941 */ /* 0x000fea0003800200 */
.L_x_30:
[----:B------:R-:W-:Y:S02]  /*2040*/  UIADD3 UR41, UPT, UPT, UR20, 0x1, URZ ;  /* 0x0000000114297890 */ /* 0x000fe4000fffe0ff */
[----:B------:R-:W-:Y:S02]  /*2050*/  ULEA UR32, UR20, UR21, 0xd ;  /* 0x0000001514207291 */ /* 0x000fe4000f8e68ff */
[----:B------:R-:W-:Y:S02]  /*2060*/  UISETP.NE.AND UP0, UPT, UR41, 0x12, UPT ;  /* 0x000000122900788c */ /* 0x000fe4000bf05270 */
[----:B------:R-:W-:Y:S02]  /*2070*/  UIADD3 UR46, UP1, UPT, UR28, 0x80, URZ ;  /* 0x000000801c2e7890 */ /* 0x000fe4000ff3e0ff */
[----:B------:R-:W-:Y:S02]  /*2080*/  USEL UR6, URZ, 0x1, UP0 ;  /* 0x00000001ff067887 */ /* 0x000fe40008000000 */
[----:B------:R-:W-:-:S02]  /*2090*/  USEL UR41, UR41, URZ, UP0 ;  /* 0x000000ff29297287 */ /* 0x000fc40008000000 */
[----:B------:R-:W-:Y:S02]  /*20a0*/  ULEA UR8, UR20, UR15, 0xc ;  /* 0x0000000f14087291 */ /* 0x000fe4000f8e60ff */
[----:B------:R-:W-:Y:S01]  /*20b0*/  UIADD3 UR18, UP0, UPT, UR28, 0x180, URZ ;  /* 0x000001801c127890 */ /* 0x000fe2000ff1e0ff */
[----:B------:R-:W-:Y:S01]  /*20c0*/  LOP3.LUT R12, R12, UR6, RZ, 0x3c, !PT ;  /* 0x000000060c0c7c12 */ /* 0x000fe2000f8e3cff */
[----:B------:R-:W-:Y:S02]  /*20d0*/  ULEA UR4, UR41, UR26, 0x3 ;  /* 0x0000001a29047291 */ /* 0x000fe4000f8e18ff */
[----:B------:R-:W-:Y:S01]  /*20e0*/  ULOP3.LUT UR33, UR33, 0xfefffff8, URZ, 0xc0, !UPT ;  /* 0xfefffff821217892 */ /* 0x000fe2000f8ec0ff */
[----:B-1----:R-:W-:Y:S01]  /*20f0*/  SHF.L.U32 R0, R12, 0x1f, RZ ;  /* 0x0000001f0c007819 */ /* 0x002fe200000006ff */
[----:B------:R-:W-:Y:S02]  /*2100*/  UIADD3.X UR47, UPT, UPT, URZ, UR29, URZ, UP1, !UPT ;  /* 0x0000001dff2f7290 */ /* 0x000fe40008ffe4ff */
[----:B------:R-:W-:-:S02]  /*2110*/  UIADD3 UR32, UPT, UPT, UR26, 0x2400, UR32 ;  /* 0x000024001a207890 */ /* 0x000fc4000fffe020 */
[----:B------:R-:W-:Y:S01]  /*2120*/  UPRMT UR7, URZ, 0x5410, UR14 ;  /* 0x00005410ff077896 */ /* 0x000fe2000800000e */
[----:B------:R3:W4:Y:S01]  /*2130*/  SYNCS.PHASECHK.TRANS64.TRYWAIT P0, [UR4+0x90], R0 ;  /* 0x00009000ff0075a7 */ /* 0x0007220008001104 */
[----:B------:R-:W-:Y:S02]  /*2140*/  UIADD3 UR8, UPT, UPT, UR26, 0x26400, UR8 ;  /* 0x000264001a087890 */ /* 0x000fe4000fffe008 */
[----:B------:R-:W-:Y:S02]  /*2150*/  UIADD3.X UR19, UPT, UPT, URZ, UR29, URZ, UP0, !UPT ;  /* 0x0000001dff137290 */ /* 0x000fe400087fe4ff */
[----:B------:R-:W-:Y:S01]  /*2160*/  UPRMT UR6, URZ, 0x5410, UR13 ;  /* 0x00005410ff067896 */ /* 0x000fe2000800000d */
[----:B------:R-:W-:Y:S01]  /*2170*/  UMOV UR16, 0x0 ;  /* 0x0000000000107882 */ /* 0x000fe20000000000 */
[----:B------:R-:W-:Y:S01]  /*2180*/  UMOV UR17, 0x10000000 ;  /* 0x1000000000117882 */ /* 0x000fe20000000000 */
[----:B------:R-:W-:Y:S01]  /*2190*/  UMOV UR10, UR34 ;  /* 0x00000022000a7c82 */ /* 0x000fe20008000000 */
[----:B------:R-:W-:Y:S01]  /*21a0*/  UMOV UR12, UR36 ;  /* 0x00000024000c7c82 */ /* 0x000fe20008000000 */
[----:B------:R-:W-:Y:S01]  /*21b0*/  UMOV UR9, UR33 ;  /* 0x0000002100097c82 */ /* 0x000fe20008000000 */
[----:B------:R1:W-:Y:S01]  /*21c0*/  UTMALDG.3D.MULTICAST.2CTA [UR32], [UR46], UR7, desc[UR16] ;  /* 0x000010202e0073b4 */ /* 0x0003e20008211807 */
[----:B------:R-:W-:Y:S01]  /*21d0*/  UMOV UR4, UR30 ;  /* 0x0000001e00047c82 */ /* 0x000fe20008000000 */
[----:B------:R-:W-:Y:S01]  /*21e0*/  UMOV UR20, UR41 ;  /* 0x0000002900147c82 */ /* 0x000fe20008000000 */
[----:B------:R3:W-:Y:S01]  /*21f0*/  UTMALDG.3D.MULTICAST.2CTA [UR8], [UR18], UR6, desc[UR16] ;  /* 0x00001008120073b4 */ /* 0x0007e20008211806 */
[----:B-1----:R-:W-:Y:S01]  /*2200*/  UIADD3 UR34, UPT, UPT, UR34, 0x80, URZ ;  /* 0x0000008022227890 */ /* 0x002fe2000fffe0ff */
[----:B------:R-:W-:Y:S11]  /*2210*/  BRA.U UP2, `(.L_x_32) ;  /* 0xfffffffd02447547 */ /* 0x000ff6000b83ffff */
.L_x_26:
[----:B------:R-:W-:Y:S01]  /*2220*/  ULEA UR5, UR41, UR26, 0x3 ;  /* 0x0000001a29057291 */ /* 0x000fe2000f8e18ff */
[----:B-1-3--:R-:W-:Y:S01]  /*2230*/  SHF.L.U32 R0, R12, 0x1f, RZ ;  /* 0x0000001f0c007819 */ /* 0x00afe200000006ff */
[----:B------:R-:W-:Y:S01]  /*2240*/  @!P1 SYNCS.ARRIVE.TRANS64.A1T0 RZ, [UR26+0x138], RZ ;  /* 0x000138ffffff99a7 */ /* 0x000fe2000810001a */
[----:B------:R-:W-:-:S06]  /*2250*/  UISETP.GT.AND UP0, UPT, UR27, UR25, UPT ;  /* 0x000000191b00728c */ /* 0x000fcc000bf04270 */
[----:B--2-4-:R1:W2:Y:S03]  /*2260*/  SYNCS.PHASECHK.TRANS64.TRYWAIT P0, [UR5+0x90], R0 ;  /* 0x00009000ff0075a7 */ /* 0x0142a60008001105 */
[----:B------:R-:W-:Y:S05]  /*2270*/  BRA.U !UP0, `(.L_x_33) ;  /* 0x0000000108c87547 */ /* 0x000fea000b800000 */
[----:B------:R-:W-:Y:S01]  /*2280*/  UIADD3 UR6, UPT, UPT, UR44, UR4, URZ ;  /* 0x000000042c067290 */ /* 0x000fe2000fffe0ff */
[----:B------:R-:W-:-:S11]  /*2290*/  UMOV UR34, UR41 ;  /* 0x0000002900227c82 */ /* 0x000fd60008000000 */
.L_x_39:
[----:B------:R-:W-:Y:S01]  /*22a0*/  ULEA UR17, UR34, UR26, 0x3 ;  /* 0x0000001a22117291 */ /* 0x000fe2000f8e18ff */
[----:B--2---:R-:W-:Y:S01]  /*22b0*/  @P3 MOV R2, 0x6000 ;  /* 0x0000600000023802 */ /* 0x004fe20000000f00 */
[----:B--2-4-:R-:W-:Y:S10]  /*22c0*/  @P0 BRA `(.L_x_34) ;  /* 0x00000000000c0947 */ /* 0x014ff40003800000 */
[----:B------:R-:W-:-:S04]  /*22d0*/  SHF.L.U32 R3, R12, 0x1f, RZ ;  /* 0x0000001f0c037819 */ /* 0x000fc800000006ff */
[----:B------:R-:W2:Y:S02]  /*22e0*/  SYNCS.PHASECHK.TRANS64.TRYWAIT P0, [UR17+0x90], R3 ;  /* 0x00009003ff0075a7 */ /* 0x000ea40008001111 */
[----:B--2---:R-:W-:Y:S05]  /*22f0*/  @!P0 BRA `(.L_x_35) ;  /* 0x0000005400788947 */ /* 0x004fea0003800000 */
.L_x_34:
[----:B------:R2:W-:Y:S01]  /*2300*/  @P3 SYNCS.ARRIVE.TRANS64 RZ, [UR17], R2 ;  /* 0x00000002ffff39a7 */ /* 0x0005e20008000011 */
[----:B------:R-:W-:-:S04]  /*2310*/  ULOP3.LUT UR5, UR38, 0x2, URZ, 0xfc, !UPT ;  /* 0x0000000226057892 */ /* 0x000fc8000f8efcff */
[----:B------:R-:W-:-:S09]  /*2320*/  UISETP.NE.AND UP0, UPT, UR5, 0x2, UPT ;  /* 0x000000020500788c */ /* 0x000fd2000bf05270 */
[----:B------:R-:W-:Y:S05]  /*2330*/  BRA.U UP0, `(.L_x_36) ;  /* 0x0000000100047547 */ /* 0x000fea000b800000 */
[----:B------:R-:W-:Y:S05]  /*2340*/  BPT.TRAP 0x1 ;  /* 0x000000040000795c */ /* 0x000fea0000300000 */
.L_x_36:
[----:B------:R-:W-:Y:S04]  /*2350*/  BSSY.RECONVERGENT B0, `(.L_x_37) ;  /* 0x0000003000007945 */ /* 0x000fe80003800200 */
[----:B------:R-:W-:Y:S05]  /*2360*/  @!P2 BRA `(.L_x_38) ;  /* 0x000000000004a947 */ /* 0x000fea0003800000 */
[----:B------:R-:W-:Y:S05]  /*2370*/  BPT.TRAP 0x1 ;  /* 0x000000040000795c */ /* 0x000fea0000300000 */
.L_x_38:
[----:B------:R-:W-:Y:S05]  /*2380*/  BSYNC.RECONVERGENT B0 ;  /* 0x0000000000007941 */ /* 0x000fea0003800200 */
.L_x_37:
[----:B------:R-:W-:Y:S02]  /*2390*/  UIADD3 UR41, UPT, UPT, UR34, 0x1, URZ ;  /* 0x0000000122297890 */ /* 0x000fe4000fffe0ff */
[----:B------:R-:W-:Y:S02]  /*23a0*/  ULEA UR16, UR34, UR21, 0xd ;  /* 0x0000001522107291 */ /* 0x000fe4000f8e68ff */
[----:B------:R-:W-:Y:S02]  /*23b0*/  UISETP.NE.AND UP0, UPT, UR41, 0x12, UPT ;  /* 0x000000122900788c */ /* 0x000fe4000bf05270 */
[----:B------:R-:W-:Y:S02]  /*23c0*/  UIADD3 UR50, UP1, UPT, UR28, 0x80, URZ ;  /* 0x000000801c327890 */ /* 0x000fe4000ff3e0ff */
[----:B------:R-:W-:Y:S02]  /*23d0*/  USEL UR7, URZ, 0x1, UP0 ;  /* 0x00000001ff077887 */ /* 0x000fe40008000000 */
[----:B------:R-:W-:-:S02]  /*23e0*/  USEL UR41, UR41, URZ, UP0 ;  /* 0x000000ff29297287 */ /* 0x000fc40008000000 */
[----:B------:R-:W-:Y:S02]  /*23f0*/  ULEA UR8, UR34, UR15, 0xc ;  /* 0x0000000f22087291 */ /* 0x000fe4000f8e60ff */
[----:B------:R-:W-:Y:S01]  /*2400*/  ULEA UR5, UR41, UR26, 0x3 ;  /* 0x0000001a29057291 */ /* 0x000fe2000f8e18ff */
[----:B------:R-:W-:Y:S01]  /*2410*/  LOP3.LUT R12, R12, UR7, RZ, 0x3c, !PT ;  /* 0x000000070c0c7c12 */ /* 0x000fe2000f8e3cff */
[----:B------:R-:W-:Y:S02]  /*2420*/  UIADD3 UR46, UP0, UPT, UR28, 0x180, URZ ;  /* 0x000001801c2e7890 */ /* 0x000fe4000ff1e0ff */
[----:B------:R-:W-:Y:S01]  /*2430*/  USHF.L.U32 UR18, UR4, 0x7, URZ ;  /* 0x0000000704127899 */ /* 0x000fe200080006ff */
[----:B-1----:R-:W-:Y:S01]  /*2440*/  SHF.L.U32 R0, R12, 0x1f, RZ ;  /* 0x0000001f0c007819 */ /* 0x002fe200000006ff */
[----:B------:R-:W-:Y:S02]  /*2450*/  ULOP3.LUT UR17, UR17, 0xfefffff8, URZ, 0xc0, !UPT ;  /* 0xfefffff811117892 */ /* 0x000fe4000f8ec0ff */
[----:B------:R-:W-:Y:S01]  /*2460*/  UIADD3 UR16, UPT, UPT, UR26, 0x2400, UR16 ;  /* 0x000024001a107890 */ /* 0x000fe2000fffe010 */
[----:B------:R3:W4:Y:S01]  /*2470*/  SYNCS.PHASECHK.TRANS64.TRYWAIT P0, [UR5+0x90], R0 ;  /* 0x00009000ff0075a7 */ /* 0x0007220008001105 */
[----:B------:R-:W-:-:S02]  /*2480*/  UIADD3.X UR51, UPT, UPT, URZ, UR29, URZ, UP1, !UPT ;  /* 0x0000001dff337290 */ /* 0x000fc40008ffe4ff */
[----:B------:R-:W-:Y:S02]  /*2490*/  UPRMT UR7, URZ, 0x5410, UR14 ;  /* 0x00005410ff077896 */ /* 0x000fe4000800000e */
[----:B------:R-:W-:Y:S02]  /*24a0*/  UIADD3 UR8, UPT, UPT, UR26, 0x26400, UR8 ;  /* 0x000264001a087890 */ /* 0x000fe4000fffe008 */
[----:B------:R-:W-:Y:S02]  /*24b0*/  UPRMT UR5, URZ, 0x5410, UR13 ;  /* 0x00005410ff057896 */ /* 0x000fe4000800000d */
[----:B------:R-:W-:Y:S01]  /*24c0*/  UIADD3.X UR47, UPT, UPT, URZ, UR29, URZ, UP0, !UPT ;  /* 0x0000001dff2f7290 */ /* 0x000fe200087fe4ff */
[----:B------:R-:W-:Y:S01]  /*24d0*/  UMOV UR32, 0x0 ;  /* 0x0000000000207882 */ /* 0x000fe20000000000 */
[----:B------:R-:W-:Y:S01]  /*24e0*/  UMOV UR33, 0x10000000 ;  /* 0x1000000000217882 */ /* 0x000fe20000000000 */
[----:B------:R-:W-:Y:S01]  /*24f0*/  UMOV UR19, UR35 ;  /* 0x0000002300137c82 */ /* 0x000fe20008000000 */
[----:B------:R-:W-:Y:S01]  /*2500*/  UMOV UR20, UR36 ;  /* 0x0000002400147c82 */ /* 0x000fe20008000000 */
[----:B------:R-:W-:Y:S01]  /*2510*/  UMOV UR12, UR36 ;  /* 0x00000024000c7c82 */ /* 0x000fe20008000000 */
[----:B------:R-:W-:Y:S01]  /*2520*/  UMOV UR9, UR17 ;  /* 0x0000001100097c82 */ /* 0x000fe20008000000 */
[----:B------:R-:W-:Y:S01]  /*2530*/  UMOV UR10, UR18 ;  /* 0x00000012000a7c82 */ /* 0x000fe20008000000 */
[----:B------:R3:W-:Y:S01]  /*2540*/  UTMALDG.3D.MULTICAST.2CTA [UR16], [UR50], UR7, desc[UR32] ;  /* 0x00002010320073b4 */ /* 0x0007e20008211807 */
[----:B------:R-:W-:Y:S01]  /*2550*/  UIADD3 UR4, UPT, UPT, UR4, 0x1, URZ ;  /* 0x0000000104047890 */ /* 0x000fe2000fffe0ff */
[----:B------:R-:W-:-:S03]  /*2560*/  UMOV UR34, UR41 ;  /* 0x0000002900227c82 */ /* 0x000fc60008000000 */
[----:B------:R-:W-:Y:S01]  /*2570*/  UISETP.NE.AND UP0, UPT, UR4, UR6, UPT ;  /* 0x000000060400728c */ /* 0x000fe2000bf05270 */
[----:B------:R3:W-:Y:S08]  /*2580*/  UTMALDG.3D.MULTICAST.2CTA [UR8], [UR46], UR5, desc[UR32] ;  /* 0x000020082e0073b4 */ /* 0x0007f00008211805 */
[----:B---3--:R-:W-:Y:S05]  /*2590*/  BRA.U UP0, `(.L_x_39) ;  /* 0xfffffffd00407547 */ /* 0x008fea000b83ffff */
.L_x_33:
[C---:B------:R-:W-:Y:S01]  /*25a0*/  LEA R3, R11.reuse, UR26, 0x3 ;  /* 0x0000001a0b037c11 */ /* 0x040fe2000f8e18ff */
[----:B------:R-:W-:Y:S01]  /*25b0*/  NOP ;  /* 0x0000000000007918 */ /* 0x000fe20000000000 */
[----:B-1----:R-:W-:Y:S02]  /*25c0*/  SHF.L.U32 R0, R10, 0x1f, RZ ;  /* 0x0000001f0a007819 */ /* 0x002fe400000006ff */
[----:B------:R-:W-:Y:S02]  /*25d0*/  LEA R4, R11, UR26, 0x4 ;  /* 0x0000001a0b047c11 */ /* 0x000fe4000f8e20ff */
[----:B--2-4-:R-:W1:Y:S02]  /*25e0*/  SYNCS.PHASECHK.TRANS64.TRYWAIT P0, [R3+URZ+0x140], R0 ;  /* 0x00014000030075a7 */ /* 0x014e6400080011ff */
[----:B-1----:R-:W-:Y:S05]  /*25f0*/  @!P0 BRA `(.L_x_40) ;  /* 0x0000005000d08947 */ /* 0x002fea0003800000 */
.L_x_131:
[----:B------:R-:W2:Y:S01]  /*2600*/  LDS.128 R4, [R4+0x1d0] ;  /* 0x0001d00004047984 */ /* 0x000ea20000000c00 */
[----:B------:R-:W-:Y:S01]  /*2610*/  UISETP.GE.AND UP0, UPT, UR37, 0x1, UPT ;  /* 0x000000012500788c */ /* 0x000fe2000bf06270 */
[----:B------:R-:W-:Y:S01]  /*2620*/  @!PT LDS RZ, [RZ] ;  /* 0x00000000fffff984 */ /* 0x000fe20000000800 */
[----:B------:R-:W-:Y:S01]  /*2630*/  @!PT LDS RZ, [RZ] ;  /* 0x00000000fffff984 */ /* 0x000fe20000000800 */
[----:B------:R-:W-:Y:S01]  /*2640*/  @!PT LDS RZ, [RZ] ;  /* 0x00000000fffff984 */ /* 0x000fe20000000800 */
[----:B------:R-:W-:Y:S01]  /*2650*/  @!PT LDS RZ, [RZ] ;  /* 0x00000000fffff984 */ /* 0x000fe20000000800 */
[----:B------:R3:W-:Y:S06]  /*2660*/  MEMBAR.ALL.CTA ;  /* 0x0000000000007992 */ /* 0x0007ec0000008000 */
[----:B---3--:R-:W3:Y:S01]  /*2670*/  FENCE.VIEW.ASYNC.S ;  /* 0x00000000000073c6 */ /* 0x008ee20000000000 */
[----:B--2---:R-:W-:-:S13]  /*2680*/  LOP3.LUT P0, RZ, R6, 0x1, RZ, 0xc0, !PT ;  /* 0x0000000106ff7812 */ /* 0x004fda000780c0ff */
[----:B---3--:R-:W-:Y:S01]  /*2690*/  VOTEU.ANY UP1, P0 ;  /* 0x0000000000ff7886 */ /* 0x008fe20000020100 */
[----:B------:R-:W-:-:S13]  /*26a0*/  PLOP3.LUT P0, PT, PT, PT, UP1, 0x80, 0x8 ;  /* 0x000000000008781c */ /* 0x000fda0003f0f018 */
[----:B-1----:R-:W-:Y:S02]  /*26b0*/  @P0 LOP3.LUT R0, R5, 0xffff, RZ, 0xc0, !PT ;  /* 0x0000ffff05000812 */ /* 0x002fe400078ec0ff */
[----:B------:R-:W-:Y:S02]  /*26c0*/  @P0 MOV R2, R4 ;  /* 0x0000000400020202 */ /* 0x000fe40000000f00 */
[----:B------:R-:W-:Y:S01]  /*26d0*/  @P0 R2UR UR5, R0 ;  /* 0x00000000000502ca */ /* 0x000fe200000e0000 */
[----:B------:R-:W-:Y:S01]  /*26e0*/  VIADD R0, R3, 0x150 ;  /* 0x0000015003007836 */ /* 0x000fe20000000000 */
[----:B------:R-:W-:Y:S02]  /*26f0*/  @P0 SHF.R.U32.HI R4, RZ, 0x10, R5 ;  /* 0x00000010ff040819 */ /* 0x000fe40000011605 */
[----:B------:R-:W-:Y:S02]  /*2700*/  @P0 R2UR UR6, R2 ;  /* 0x00000000020602ca */ /* 0x000fe400000e0000 */
[----:B------:R-:W-:-:S02]  /*2710*/  PRMT R0, RZ, 0x654, R0 ;  /* 0x00000654ff007816 */ /* 0x000fc40000000000 */
[----:B------:R-:W-:Y:S02]  /*2720*/  @P0 R2UR UR4, R4 ;  /* 0x00000000040402ca */ /* 0x000fe400000e0000 */
[----:B------:R1:W-:Y:S03]  /*2730*/  SYNCS.ARRIVE.TRANS64.RED.A1T0 RZ, [R0+URZ], RZ ;  /* 0x000000ff00ff79a7 */ /* 0x0003e600081004ff */
[----:B------:R-:W-:-:S04]  /*2740*/  @UP1 UMOV UR39, UR5 ;  /* 0x0000000500271c82 */ /* 0x000fc80008000000 */
[----:B------:R-:W-:-:S04]  /*2750*/  @UP1 UMOV UR40, UR6 ;  /* 0x0000000600281c82 */ /* 0x000fc80008000000 */
[----:B------:R-:W-:Y:S01]  /*2760*/  @UP1 UMOV UR36, UR4 ;  /* 0x0000000400241c82 */ /* 0x000fe20008000000 */
[----:B------:R-:W-:Y:S05]  /*2770*/  BRA.U !UP0, `(.L_x_41) ;  /* 0x0000000108b87547 */ /* 0x000fea000b800000 */
[----:B------:R-:W2:Y:S01]  /*2780*/  LDCU.128 UR4, c[0x0][0xb10] ;  /* 0x00016200ff0477ac */ /* 0x000ea20008000c00 */
[----:B------:R-:W3:Y:S01]  /*2790*/  LDCU UR10, c[0x0][0xb20] ;  /* 0x00016400ff0a77ac */ /* 0x000ee20008000800 */
[----:B------:R-:W4:Y:S01]  /*27a0*/  LDCU UR11, c[0x0][0xb0c] ;  /* 0x00016180ff0b77ac */ /* 0x000f220008000800 */
[----:B------:R-:W1:Y:S01]  /*27b0*/  LDCU.64 UR8, c[0x0][0xb28] ;  /* 0x00016500ff0877ac */ /* 0x000e620008000a00 */
[----:B------:R-:W-:Y:S02]  /*27c0*/  UISETP.NE.AND UP3, UPT, UR37, 0x1, UPT ;  /* 0x000000012500788c */ /* 0x000fe4000bf65270 */
[----:B--2---:R-:W-:Y:S02]  /*27d0*/  UIMAD.WIDE.U32 UR32, UR22, UR7, URZ ;  /* 0x00000007162072a5 */ /* 0x004fe4000f8e00ff */
[----:B------:R-:W-:Y:S02]  /*27e0*/  UIMAD.WIDE.U32 UR16, UR39, UR7, URZ ;  /* 0x00000007271072a5 */ /* 0x000fe4000f8e00ff */
[----:B------:R-:W-:-:S02]  /*27f0*/  UIMAD.WIDE.U32 UR18, UR23, UR4, URZ ;  /* 0x00000004171272a5 */ /* 0x000fc4000f8e00ff */
[----:B------:R-:W-:Y:S01]  /*2800*/  UISETP.NE.AND UP0, UPT, UR6, 0x1, UPT ;  /* 0x000000010600788c */ /* 0x000fe2000bf05270 */
[----:B------:R-:W-:Y:S01]  /*2810*/  UMOV UR7, UR33 ;  /* 0x0000002100077c82 */ /* 0x000fe20008000000 */
[----:B----4-:R-:W-:Y:S02]  /*2820*/  UISETP.NE.AND UP2, UPT, UR11, 0x1, UPT ;  /* 0x000000010b00788c */ /* 0x010fe4000bf45270 */
[----:B---3--:R-:W-:Y:S02]  /*2830*/  USHF.R.U32.HI UR7, URZ, UR10, UR7 ;  /* 0x0000000aff077299 */ /* 0x008fe40008011607 */
[----:B------:R-:W-:Y:S02]  /*2840*/  USHF.R.U32.HI UR12, URZ, UR5, UR19 ;  /* 0x00000005ff0c7299 */ /* 0x000fe40008011613 */
[----:B------:R-:W-:Y:S02]  /*2850*/  USEL UR7, UR22, UR7, !UP0 ;  /* 0x0000000716077287 */ /* 0x000fe4000c000000 */
[----:B------:R-:W-:-:S02]  /*2860*/  USEL UR12, UR23, UR12, !UP2 ;  /* 0x0000000c170c7287 */ /* 0x000fc4000d000000 */
[----:B-1----:R-:W-:Y:S02]  /*2870*/  UIMAD.WIDE.U32 UR32, UR7, UR8, URZ ;  /* 0x00000008072072a5 */ /* 0x002fe4000f8e00ff */
        /* <DEDUP_REMOVED lines=30> */
.L_x_41:
[----:B------:R-:W2:Y:S02]  /*2a60*/  LDCU UR4, c[0x0][0xb30] ;  /* 0x00016600ff0477ac */ /* 0x000ea40008000800 */
[----:B--2---:R-:W-:-:S09]  /*2a70*/  UISETP.NE.AND UP0, UPT, UR4, 0x1, UPT ;  /* 0x000000010400788c */ /* 0x004fd2000bf05270 */
[----:B------:R-:W-:Y:S05]  /*2a80*/  BRA.U UP0, `(.L_x_42) ;  /* 0x0000000100407547 */ /* 0x000fea000b800000 */
[----:B------:R-:W2:Y:S01]  /*2a90*/  LDCU.128 UR4, c[0x0][0xb10] ;  /* 0x00016200ff0477ac */ /* 0x000ea20008000c00 */
[----:B------:R-:W3:Y:S01]  /*2aa0*/  LDCU UR9, c[0x0][0xb0c] ;  /* 0x00016180ff0977ac */ /* 0x000ee20008000800 */
[----:B------:R-:W4:Y:S01]  /*2ab0*/  LDCU UR8, c[0x0][0xb20] ;  /* 0x00016400ff0877ac */ /* 0x000f220008000800 */
[----:B--2---:R-:W-:Y:S02]  /*2ac0*/  UIMAD.WIDE.U32 UR16, UR40, UR4, URZ ;  /* 0x00000004281072a5 */ /* 0x004fe4000f8e00ff */
[----:B------:R-:W-:Y:S02]  /*2ad0*/  UIMAD.WIDE.U32 UR10, UR39, UR7, URZ ;  /* 0x00000007270a72a5 */ /* 0x000fe4000f8e00ff */
[----:B---3--:R-:W-:Y:S02]  /*2ae0*/  UISETP.NE.AND UP2, UPT, UR9, 0x1, UPT ;  /* 0x000000010900788c */ /* 0x008fe4000bf45270 */
[----:B------:R-:W-:Y:S01]  /*2af0*/  UISETP.NE.AND UP0, UPT, UR6, 0x1, UPT ;  /* 0x000000010600788c */ /* 0x000fe2000bf05270 */
[----:B------:R-:W-:Y:S01]  /*2b00*/  UMOV UR7, UR17 ;  /* 0x0000001100077c82 */ /* 0x000fe20008000000 */
[----:B----4-:R-:W-:-:S02]  /*2b10*/  USHF.R.U32.HI UR8, URZ, UR8, UR11 ;  /* 0x00000008ff087299 */ /* 0x010fc4000801160b */
[----:B------:R-:W-:Y:S02]  /*2b20*/  USHF.R.U32.HI UR5, URZ, UR5, UR7 ;  /* 0x00000005ff057299 */ /* 0x000fe40008011607 */
[----:B------:R-:W-:Y:S02]  /*2b30*/  USEL UR8, UR39, UR8, !UP0 ;  /* 0x0000000827087287 */ /* 0x000fe4000c000000 */
[----:B------:R-:W-:-:S04]  /*2b40*/  USEL UR5, UR40, UR5, !UP2 ;  /* 0x0000000528057287 */ /* 0x000fc8000d000000 */
[----:B------:R-:W-:Y:S02]  /*2b50*/  UIADD3 UR4, UPT, UPT, UR5, -UR8, URZ ;  /* 0x8000000805047290 */ /* 0x000fe4000fffe0ff */
[----:B------:R-:W-:Y:S02]  /*2b60*/  UIADD3 UR5, UPT, UPT, -UR5, UR8, URZ ;  /* 0x0000000805057290 */ /* 0x000fe4000fffe1ff */
[----:B------:R-:W-:Y:S02]  /*2b70*/  UIMAD UR39, UR4, UR6, UR39 ;  /* 0x00000006042772a4 */ /* 0x000fe4000f8e0227 */
[----:B------:R-:W-:-:S12]  /*2b80*/  UIMAD UR40, UR5, UR9, UR40 ;  /* 0x00000009052872a4 */ /* 0x000fd8000f8e0228 */
.L_x_42:
[----:B------:R-:W-:Y:S01]  /*2b90*/  VIADD R11, R11, 0x1 ;  /* 0x000000010b0b7836 */ /* 0x000fe20000000000 */
[----:B------:R-:W-:Y:S01]  /*2ba0*/  PLOP3.LUT P1, PT, PT, PT, PT, 0x80, 0x8 ;  /* 0x000000000008781c */ /* 0x000fe20003f2f070 */
[----:B------:R-:W-:Y:S02]  /*2bb0*/  UIADD3 UR50, UPT, UPT, UR40, UR49, URZ ;  /* 0x0000003128327290 */ /* 0x000fe4000fffe0ff */
[----:B------:R-:W-:Y:S01]  /*2bc0*/  UIADD3 UR51, UPT, UPT, UR39, UR48, URZ ;  /* 0x0000003027337290 */ /* 0x000fe2000fffe0ff */
[----:B------:R-:W-:-:S04]  /*2bd0*/  ISETP.NE.AND P0, PT, R11, 0x2, PT ;  /* 0x000000020b00780c */ /* 0x000fc80003f05270 */
[----:B-1----:R-:W-:Y:S02]  /*2be0*/  SEL R0, RZ, 0x1, P0 ;  /* 0x00000001ff007807 */ /* 0x002fe40000000000 */
[----:B------:R-:W-:Y:S02]  /*2bf0*/  SEL R11, R11, RZ, P0 ;  /* 0x000000ff0b0b7207 */ /* 0x000fe40000000000 */
[----:B------:R-:W-:Y:S01]  /*2c00*/  LOP3.LUT R10, R10, R0, RZ, 0x3c, !PT ;  /* 0x000000000a0a7212 */ /* 0x000fe200078e3cff */
[----:B------:R-:W-:Y:S06]  /*2c10*/  BRA.U UP1, `(.L_x_43) ;  /* 0xfffffff101447547 */ /* 0x000fec000b83ffff */
[----:B------:R-:W-:Y:S01]  /*2c20*/  UIADD3 UR26, UPT, UPT, UR26, 0x90, URZ ;  /* 0x000000901a1a7890 */ /* 0x000fe2000fffe0ff */
[----:B------:R-:W-:-:S03]  /*2c30*/  SHF.L.U32 R2, R12, 0x1f, RZ ;  /* 0x0000001f0c027819 */ /* 0x000fc600000006ff */
[----:B------:R-:W-:-:S09]  /*2c40*/  ULEA UR4, UR41, UR26, 0x3 ;  /* 0x0000001a29047291 */ /* 0x000fd2000f8e18ff */
[----:B------:R-:W1:Y:S02]  /*2c50*/  SYNCS.PHASECHK.TRANS64.TRYWAIT P0, [UR4], R2 ;  /* 0x00000002ff0075a7 */ /* 0x000e640008001104 */
[----:B-1----:R-:W-:Y:S05]  /*2c60*/  @!P0 BRA `(.L_x_44) ;  /* 0x0000004c00488947 */ /* 0x002fea0003800000 */
.L_x_133:
[----:B------:R-:W-:-:S04]  /*2c70*/  UIADD3 UR5, UPT, UPT, UR41, 0x1, URZ ;  /* 0x0000000129057890 */ /* 0x000fc8000fffe0ff */
[----:B------:R-:W-:-:S04]  /*2c80*/  UISETP.NE.AND UP0, UPT, UR5, 0x12, UPT ;  /* 0x000000120500788c */ /* 0x000fc8000bf05270 */
[----:B------:R-:W-:Y:S02]  /*2c90*/  USEL UR6, URZ, 0x1, UP0 ;  /* 0x00000001ff067887 */ /* 0x000fe40008000000 */
[----:B------:R-:W-:-:S04]  /*2ca0*/  USEL UR5, UR5, URZ, UP0 ;  /* 0x000000ff05057287 */ /* 0x000fc80008000000 */
[----:B------:R-:W-:Y:S01]  /*2cb0*/  ULEA UR4, UR5, UR26, 0x3 ;  /* 0x0000001a05047291 */ /* 0x000fe2000f8e18ff */
[----:B-1----:R-:W-:-:S04]  /*2cc0*/  LOP3.LUT R2, R12, UR6, RZ, 0x3c, !PT ;  /* 0x000000060c027c12 */ /* 0x002fc8000f8e3cff */
[----:B------:R-:W-:-:S04]  /*2cd0*/  SHF.L.U32 R3, R2, 0x1f, RZ ;  /* 0x0000001f02037819 */ /* 0x000fc800000006ff */
[----:B------:R-:W1:Y:S02]  /*2ce0*/  SYNCS.PHASECHK.TRANS64.TRYWAIT P0, [UR4], R3 ;  /* 0x00000003ff0075a7 */ /* 0x000e640008001104 */
[----:B-1----:R-:W-:Y:S05]  /*2cf0*/  @!P0 BRA `(.L_x_45) ;  /* 0x0000004c003c8947 */ /* 0x002fea0003800000 */
.L_x_135:
[----:B------:R-:W-:-:S04]  /*2d00*/  UIADD3 UR5, UPT, UPT, UR5, 0x1, URZ ;  /* 0x0000000105057890 */ /* 0x000fc8000fffe0ff */
[----:B------:R-:W-:-:S04]  /*2d10*/  UISETP.NE.AND UP0, UPT, UR5, 0x12, UPT ;  /* 0x000000120500788c */ /* 0x000fc8000bf05270 */
[----:B------:R-:W-:Y:S02]  /*2d20*/  USEL UR6, URZ, 0x1, UP0 ;  /* 0x00000001ff067887 */ /* 0x000fe40008000000 */
[----:B------:R-:W-:-:S04]  /*2d30*/  USEL UR5, UR5, URZ, UP0 ;  /* 0x000000ff05057287 */ /* 0x000fc80008000000 */
[----:B------:R-:W-:Y:S01]  /*2d40*/  ULEA UR4, UR5, UR26, 0x3 ;  /* 0x0000001a05047291 */ /* 0x000fe2000f8e18ff */
[----:B------:R-:W-:-:S04]  /*2d50*/  LOP3.LUT R2, R2, UR6, RZ, 0x3c, !PT ;  /* 0x0000000602027c12 */ /* 0x000fc8000f8e3cff */
[----:B-1----:R-:W-:-:S04]  /*2d60*/  SHF.L.U32 R3, R2, 0x1f, RZ ;  /* 0x0000001f02037819 */ /* 0x002fc800000006ff */
[----:B------:R-:W1:Y:S02]  /*2d70*/  SYNCS.PHASECHK.TRANS64.TRYWAIT P0, [UR4], R3 ;  /* 0x00000003ff0075a7 */ /* 0x000e640008001104 */
[----:B-1----:R-:W-:Y:S05]  /*2d80*/  @!P0 BRA `(.L_x_46) ;  /* 0x0000004c00308947 */ /* 0x002fea0003800000 */
.L_x_137:
        /* <DEDUP_REMOVED lines=9> */
.L_x_139:
        /* <DEDUP_REMOVED lines=9> */
.L_x_141:
        /* <DEDUP_REMOVED lines=9> */
.L_x_143:
        /* <DEDUP_REMOVED lines=9> */
.L_x_145:
        /* <DEDUP_REMOVED lines=9> */
.L_x_147:
        /* <DEDUP_REMOVED lines=9> */
.L_x_149:
        /* <DEDUP_REMOVED lines=9> */
.L_x_151:
        /* <DEDUP_REMOVED lines=9> */
.L_x_153:
        /* <DEDUP_REMOVED lines=9> */
.L_x_155:
        /* <DEDUP_REMOVED lines=9> */
.L_x_157:
        /* <DEDUP_REMOVED lines=9> */
.L_x_159:
        /* <DEDUP_REMOVED lines=9> */
.L_x_161:
        /* <DEDUP_REMOVED lines=9> */
.L_x_163:
        /* <DEDUP_REMOVED lines=9> */
.L_x_165:
[----:B------:R-:W-:-:S04]  /*3570*/  UIADD3 UR5, UPT, UPT, UR5, 0x1, URZ ;  /* 0x0000000105057890 */ /* 0x000fc8000fffe0ff */
[----:B------:R-:W-:-:S04]  /*3580*/  UISETP.NE.AND UP0, UPT, UR5, 0x12, UPT ;  /* 0x000000120500788c */ /* 0x000fc8000bf05270 */
[----:B------:R-:W-:Y:S02]  /*3590*/  USEL UR4, URZ, 0x1, UP0 ;  /* 0x00000001ff047887 */ /* 0x000fe40008000000 */
[----:B------:R-:W-:-:S04]  /*35a0*/  USEL UR5, UR5, URZ, UP0 ;  /* 0x000000ff05057287 */ /* 0x000fc80008000000 */
[----:B------:R-:W-:Y:S01]  /*35b0*/  ULEA UR5, UR5, UR26, 0x3 ;  /* 0x0000001a05057291 */ /* 0x000fe2000f8e18ff */
[----:B------:R-:W-:-:S04]  /*35c0*/  LOP3.LUT R2, R2, UR4, RZ, 0x3c, !PT ;  /* 0x0000000402027c12 */ /* 0x000fc8000f8e3cff */
[----:B------:R-:W-:Y:S01]  /*35d0*/  SHF.L.U32 R2, R2, 0x1f, RZ ;  /* 0x0000001f02027819 */ /* 0x000fe200000006ff */
[----:B-1----:R-:W-:-:S07]  /*35e0*/  IMAD.U32 R0, RZ, RZ, UR5 ;  /* 0x00000005ff007e24 */ /* 0x002fce000f8e00ff */
.L_x_61:
[----:B-1----:R1:W2:Y:S02]  /*35f0*/  SYNCS.PHASECHK.TRANS64.TRYWAIT P0, [R0+URZ], R2 ;  /* 0x00000002000075a7 */ /* 0x0022a400080011ff */
[----:B--2---:R-:W-:Y:S05]  /*3600*/  @!P0 NANOSLEEP.SYNCS 0x989680 ;  /* 0x009896800000895d */ /* 0x004fea0003900000 */
[----:B------:R-:W2:Y:S02]  /*3610*/  @!P0 SYNCS.PHASECHK.TRANS64 P0, [R0+URZ], R2 ;  /* 0x00000002000085a7 */ /* 0x000ea400080010ff */
[----:B--2---:R-:W-:Y:S05]  /*3620*/  @P0 EXIT ;  /* 0x000000000000094d */ /* 0x004fea0003800000 */
[----:B------:R-:W-:Y:S05]  /*3630*/  BRA `(.L_x_61) ;  /* 0xfffffffc00ec7947 */ /* 0x000fea000383ffff */
.L_x_23:
[----:B------:R-:W-:-:S04]  /*3640*/  UISETP.NE.AND UP0, UPT, UR54, URZ, UPT ;  /* 0x000000ff3600728c */ /* 0x000fc8000bf05270 */
[----:B------:R-:W-:-:S09]  /*3650*/  UISETP.NE.OR UP0, UPT, UR11, 0x1, UP0 ;  /* 0x000000010b00788c */ /* 0x000fd20008705670 */
[----:B------:R-:W-:Y:S05]  /*3660*/  BRA.U UP0, `(.L_x_62) ;  /* 0x0000000500487547 */ /* 0x000fea000b800000 */
[----:B------:R-:W-:Y:S01]  /*3670*/  ISETP.GE.U32.AND P2, PT, R0, 0x10, PT ;  /* 0x000000100000780c */ /* 0x000fe20003f46070 */
[----:B------:R-:W-:Y:S01]  /*3680*/  IMAD.MOV.U32 R12, RZ, RZ, 0x1 ;  /* 0x00000001ff0c7424 */ /* 0x000fe200078e00ff */
[----:B------:R-:W-:Y:S02]  /*3690*/  CS2R R10, SRZ ;  /* 0x00000000000a7805 */ /* 0x000fe4000001ff00 */
[----:B------:R-:W-:Y:S01]  /*36a0*/  CS2R R8, SRZ ;  /* 0x0000000000087805 */ /* 0x000fe2000001ff00 */
[----:B------:R-:W-:Y:S01]  /*36b0*/  UMOV UR4, 0x400 ;  /* 0x0000040000047882 */ /* 0x000fe20000000000 */
[----:B------:R-:W-:Y:S01]  /*36c0*/  UMOV UR6, URZ ;  /* 0x000000ff00067c82 */ /* 0x000fe20008000000 */
[----:B------:R-:W-:-:S12]  /*36d0*/  ULEA UR54, UR54, UR4, 0x18 ;  /* 0x0000000436367291 */ /* 0x000fd8000f8ec0ff */
.L_x_66:
[----:B------:R-:W-:Y:S02]  /*36e0*/  LEA R2, R8, UR54, 0x3 ;  /* 0x0000003608027c11 */ /* 0x000fe4000f8e18ff */
[----:B------:R-:W-:-:S03]  /*36f0*/  SHF.L.U32 R4, R9, 0x1f, RZ ;  /* 0x0000001f09047819 */ /* 0x000fc600000006ff */
[----:B------:R-:W-:Y:S01]  /*3700*/  VIADD R5, R2, 0x1b0 ;  /* 0x000001b002057836 */ /* 0x000fe20000000000 */
[----:B------:R-:W1:Y:S02]  /*3710*/  SYNCS.PHASECHK.TRANS64.TRYWAIT P0, [R2+URZ+0x1a0], R4 ;  /* 0x0001a004020075a7 */ /* 0x000e6400080011ff */
[----:B-1----:R-:W-:Y:S05]  /*3720*/  @!P0 BRA `(.L_x_63) ;  /* 0x0000004800308947 */ /* 0x002fea0003800000 */
.L_x_166:
[----:B------:R-:W-:Y:S01]  /*3730*/  ULEA UR5, UR6, UR54, 0x3 ;  /* 0x0000003606057291 */ /* 0x000fe2000f8e18ff */
[----:B-1----:R-:W-:Y:S01]  /*3740*/  PRMT R2, RZ, 0x654, R5 ;  /* 0x00000654ff027816 */ /* 0x002fe20000000005 */
[----:B------:R-:W-:Y:S01]  /*3750*/  @!P2 IMAD.MOV.U32 R4, RZ, RZ, 0x10 ;  /* 0x00000010ff04a424 */ /* 0x000fe200078e00ff */
[----:B------:R-:W-:Y:S01]  /*3760*/  SHF.L.U32 R5, R12, 0x1f, RZ ;  /* 0x0000001f0c057819 */ /* 0x000fe200000006ff */
[----:B------:R-:W-:Y:S01]  /*3770*/  UIADD3 UR4, UPT, UPT, UR5, 0x140, URZ ;  /* 0x0000014005047890 */ /* 0x000fe2000fffe0ff */
[----:B------:R1:W-:Y:S05]  /*3780*/  SYNCS.ARRIVE.TRANS64.RED.A1T0 RZ, [R2+URZ], RZ ;  /* 0x000000ff02ff79a7 */ /* 0x0003ea00081004ff */
[----:B------:R-:W-:Y:S01]  /*3790*/  IMAD.U32 R6, RZ, RZ, UR4 ;  /* 0x00000004ff067e24 */ /* 0x000fe2000f8e00ff */
[----:B------:R-:W2:Y:S04]  /*37a0*/  SYNCS.PHASECHK.TRANS64.TRYWAIT P0, [UR5+0x150], R5 ;  /* 0x00015005ff0075a7 */ /* 0x000ea80008001105 */
[----:B------:R-:W-:Y:S01]  /*37b0*/  PRMT R6, R0, 0x654, R6 ;  /* 0x0000065400067816 */ /* 0x000fe20000000006 */
[----:B-12---:R-:W-:Y:S06]  /*37c0*/  @!P0 BRA `(.L_x_64) ;  /* 0x00000048001c8947 */ /* 0x006fec0003800000 */
.L_x_168:
[----:B------:R-:W-:Y:S01]  /*37d0*/  ULEA UR4, UR6, UR54, 0x4 ;  /* 0x0000003606047291 */ /* 0x000fe2000f8e20ff */
[----:B------:R-:W-:Y:S01]  /*37e0*/  SEL R3, R6, R3, !P2 ;  /* 0x0000000306037207 */ /* 0x000fe20005000000 */
[----:B------:R-:W-:Y:S01]  /*37f0*/  UIADD3 UR5, UPT, UPT, UR5, 0x140, URZ ;  /* 0x0000014005057890 */ /* 0x000fe2000fffe0ff */
[----:B-1----:R-:W-:Y:S01]  /*3800*/  LEA R2, R11, UR54, 0x3 ;  /* 0x000000360b027c11 */ /* 0x002fe2000f8e18ff */
[----:B------:R-:W-:Y:S01]  /*3810*/  UIADD3 UR4, UPT, UPT, UR4, 0x1d0, URZ ;  /* 0x000001d004047890 */ /* 0x000fe2000fffe0ff */
[----:B------:R1:W-:Y:S01]  /*3820*/  @!P2 SYNCS.ARRIVE.TRANS64.RED RZ, [R3+URZ], R4 ;  /* 0x0000000403ffa9a7 */ /* 0x0003e200080004ff */
[----:B------:R-:W-:Y:S01]  /*3830*/  UIADD3 UR6, UPT, UPT, UR6, 0x1, URZ ;  /* 0x0000000106067890 */ /* 0x000fe2000fffe0ff */
[----:B------:R-:W-:-:S03]  /*3840*/  VIADD R8, R8, 0x1 ;  /* 0x0000000108087836 */ /* 0x000fc60000000000 */
[----:B------:R-:W-:Y:S02]  /*3850*/  UISETP.NE.AND UP0, UPT, UR6, 0x2, UPT ;  /* 0x000000020600788c */ /* 0x000fe4000bf05270 */
[----:B------:R-:W-:Y:S01]  /*3860*/  ISETP.NE.AND P0, PT, R8, 0x2, PT ;  /* 0x000000020800780c */ /* 0x000fe20003f05270 */
[----:B------:R-:W-:Y:S06]  /*3870*/  UGETNEXTWORKID.BROADCAST [UR4], [UR5] ;  /* 0x00000000040073ca */ /* 0x000fec0008000100 */
[----:B------:R-:W-:Y:S02]  /*3880*/  USEL UR4, URZ, 0x1, UP0 ;  /* 0x00000001ff047887 */ /* 0x000fe40008000000 */
[----:B------:R-:W-:-:S04]  /*3890*/  USEL UR6, UR6, URZ, UP0 ;  /* 0x000000ff06067287 */ /* 0x000fc80008000000 */
[----:B------:R-:W-:Y:S02]  /*38a0*/  LOP3.LUT R12, R12, UR4, RZ, 0x3c, !PT ;  /* 0x000000040c0c7c12 */ /* 0x000fe4000f8e3cff */
[----:B-1----:R-:W-:-:S04]  /*38b0*/  SHF.L.U32 R4, R10, 0x1f, RZ ;  /* 0x0000001f0a047819 */ /* 0x002fc800000006ff */
[----:B------:R-:W1:Y:S02]  /*38c0*/  SYNCS.PHASECHK.TRANS64.TRYWAIT P1, [R2+URZ+0x140], R4 ;  /* 0x00014004020075a7 */ /* 0x000e6400080211ff */
[----:B-1----:R-:W-:Y:S05]  /*38d0*/  @!P1 BRA `(.L_x_65) ;  /* 0x0000004400f09947 */ /* 0x002fea0003800000 */
.L_x_169:
[C---:B-1----:R-:W-:Y:S01]  /*38e0*/  LEA R4, R11.reuse, UR54, 0x4 ;  /* 0x000000360b047c11 */ /* 0x042fe2000f8e20ff */
[----:B------:R-:W-:Y:S01]  /*38f0*/  VIADD R2, R2, 0x150 ;  /* 0x0000015002027836 */ /* 0x000fe20000000000 */
[----:B------:R-:W-:Y:S01]  /*3900*/  SEL R8, R8, RZ, P0 ;  /* 0x000000ff08087207 */ /* 0x000fe20000000000 */
[----:B------:R-:W-:-:S03]  /*3910*/  VIADD R11, R11, 0x1 ;  /* 0x000000010b0b7836 */ /* 0x000fc60000000000 */
[----:B------:R-:W1:Y:S01]  /*3920*/  LDS.128 R4, [R4+0x1d0] ;  /* 0x0001d00004047984 */ /* 0x000e620000000c00 */
[----:B------:R-:W-:Y:S02]  /*3930*/  PRMT R2, RZ, 0x654, R2 ;  /* 0x00000654ff027816 */ /* 0x000fe40000000002 */
[C---:B------:R-:W-:Y:S01]  /*3940*/  ISETP.NE.AND P1, PT, R11.reuse, 0x2, PT ;  /* 0x000000020b00780c */ /* 0x040fe20003f25270 */
[----:B------:R-:W-:Y:S01]  /*3950*/  @!PT LDS RZ, [RZ] ;  /* 0x00000000fffff984 */ /* 0x000fe20000000800 */
[----:B------:R-:W-:Y:S01]  /*3960*/  @!PT LDS RZ, [RZ] ;  /* 0x00000000fffff984 */ /* 0x000fe20000000800 */
[----:B------:R-:W-:Y:S01]  /*3970*/  @!PT LDS RZ, [RZ] ;  /* 0x00000000fffff984 */ /* 0x000fe20000000800 */
[----:B------:R-:W-:Y:S01]  /*3980*/  @!PT LDS RZ, [RZ] ;  /* 0x00000000fffff984 */ /* 0x000fe20000000800 */
[----:B------:R2:W-:Y:S06]  /*3990*/  MEMBAR.ALL.CTA ;  /* 0x0000000000007992 */ /* 0x0005ec0000008000 */
[----:B--2---:R-:W2:Y:S01]  /*39a0*/  FENCE.VIEW.ASYNC.S ;  /* 0x00000000000073c6 */ /* 0x004ea20000000000 */
[----:B------:R-:W-:Y:S01]  /*39b0*/  SEL R11, R11, RZ, P1 ;  /* 0x000000ff0b0b7207 */ /* 0x000fe20000800000 */
[----:B--2---:R2:W-:Y:S01]  /*39c0*/  SYNCS.ARRIVE.TRANS64.RED.A1T0 RZ, [R2+URZ], RZ ;  /* 0x000000ff02ff79a7 */ /* 0x0045e200081004ff */
[----:B-1----:R-:W-:-:S02]  /*39d0*/  LOP3.LUT P3, RZ, R6, 0x1, RZ, 0xc0, !PT ;  /* 0x0000000106ff7812 */ /* 0x002fc4000786c0ff */
[----:B------:R-:W-:-:S04]  /*39e0*/  SEL R4, RZ, 0x1, P1 ;  /* 0x00000001ff047807 */ /* 0x000fc80000800000 */
[----:B------:R-:W-:Y:S02]  /*39f0*/  LOP3.LUT R10, R10, R4, RZ, 0x3c, !PT ;  /* 0x000000040a0a7212 */ /* 0x000fe400078e3cff */
[----:B--2---:R-:W-:-:S04]  /*3a00*/  SEL R2, RZ, 0x1, P0 ;  /* 0x00000001ff027807 */ /* 0x004fc80000000000 */
[----:B------:R-:W-:Y:S01]  /*3a10*/  LOP3.LUT R9, R9, R2, RZ, 0x3c, !PT ;  /* 0x0000000209097212 */ /* 0x000fe200078e3cff */
[----:B------:R-:W-:Y:S06]  /*3a20*/  @P3 BRA `(.L_x_66) ;  /* 0xfffffffc002c3947 */ /* 0x000fec000383ffff */
[----:B------:R-:W-:Y:S01]  /*3a30*/  ULEA UR5, UR6, UR54, 0x3 ;  /* 0x0000003606057291 */ /* 0x000fe2000f8e18ff */
[----:B------:R-:W-:-:S08]  /*3a40*/  SHF.L.U32 R2, R12, 0x1f, RZ ;  /* 0x0000001f0c027819 */ /* 0x000fd000000006ff */
[----:B------:R-:W1:Y:S02]  /*3a50*/  SYNCS.PHASECHK.TRANS64 P0, [UR5+0x150], R2 ;  /* 0x00015002ff0075a7 */ /* 0x000e640008001005 */
[----:B-1----:R-:W-:Y:S05]  /*3a60*/  @P0 BRA `(.L_x_67) ;  /* 0x0000000000080947 */ /* 0x002fea0003800000 */
[----:B------:R-:W1:Y:S02]  /*3a70*/  SYNCS.PHASECHK.TRANS64.TRYWAIT P0, [UR5+0x150], R2 ;  /* 0x00015002ff0075a7 */ /* 0x000e640008001105 */
[----:B-1----:R-:W-:Y:S05]  /*3a80*/  @!P0 BRA `(.L_x_68) ;  /* 0x0000004400988947 */ /* 0x002fea0003800000 */
.L_x_67:
[----:B------:R-:W-:-:S04]  /*3a90*/  UIADD3 UR4, UPT, UPT, UR6, 0x1, URZ ;  /* 0x0000000106047890 */ /* 0x000fc8000fffe0ff */
[----:B------:R-:W-:-:S04]  /*3aa0*/  UISETP.NE.AND UP0, UPT, UR4, 0x2, UPT ;  /* 0x000000020400788c */ /* 0x000fc8000bf05270 */
[----:B------:R-:W-:Y:S02]  /*3ab0*/  USEL UR7, URZ, 0x1, UP0 ;  /* 0x00000001ff077887 */ /* 0x000fe40008000000 */
[----:B------:R-:W-:-:S04]  /*3ac0*/  USEL UR4, UR4, URZ, UP0 ;  /* 0x000000ff04047287 */ /* 0x000fc80008000000 */
[----:B------:R-:W-:Y:S01]  /*3ad0*/  ULEA UR4, UR4, UR54, 0x3 ;  /* 0x0000003604047291 */ /* 0x000fe2000f8e18ff */
[----:B-1----:R-:W-:-:S04]  /*3ae0*/  LOP3.LUT R2, R12, UR7, RZ, 0x3c, !PT ;  /* 0x000000070c027c12 */ /* 0x002fc8000f8e3cff */
[----:B------:R-:W-:-:S04]  /*3af0*/  SHF.L.U32 R0, R2, 0x1f, RZ ;  /* 0x0000001f02007819 */ /* 0x000fc800000006ff */
[----:B------:R-:W1:Y:S02]  /*3b00*/  SYNCS.PHASECHK.TRANS64 P0, [UR4+0x150], R0 ;  /* 0x00015000ff0075a7 */ /* 0x000e640008001004 */
[----:B-1----:R-:W-:Y:S05]  /*3b10*/  @P0 EXIT ;  /* 0x000000000000094d */ /* 0x002fea0003800000 */
[----:B------:R-:W-:Y:S02]  /*3b20*/  SHF.L.U32 R2, R2, 0x1f, RZ ;  /* 0x0000001f02027819 */ /* 0x000fe400000006ff */
[----:B------:R-:W-:-:S07]  /*3b30*/  MOV R0, UR4 ;  /* 0x0000000400007c02 */ /* 0x000fce0008000f00 */
.L_x_69:
[----:B-1----:R1:W2:Y:S02]  /*3b40*/  SYNCS.PHASECHK.TRANS64.TRYWAIT P0, [R0+URZ+0x150], R2 ;  /* 0x00015002000075a7 */ /* 0x0022a400080011ff */
[----:B--2---:R-:W-:Y:S05]  /*3b50*/  @!P0 NANOSLEEP.SYNCS 0x989680 ;  /* 0x009896800000895d */ /* 0x004fea0003900000 */
[----:B------:R-:W2:Y:S02]  /*3b60*/  @!P0 SYNCS.PHASECHK.TRANS64 P0, [R0+URZ+0x150], R2 ;  /* 0x00015002000085a7 */ /* 0x000ea400080010ff */
[----:B--2---:R-:W-:Y:S05]  /*3b70*/  @P0 EXIT ;  /* 0x000000000000094d */ /* 0x004fea0003800000 */
[----:B------:R-:W-:Y:S05]  /*3b80*/  BRA `(.L_x_69) ;  /* 0xfffffffc00ec7947 */ /* 0x000fea000383ffff */
.L_x_62:
[----:B------:R-:W-:Y:S05]  /*3b90*/  BRA.U UP4, `(.L_x_70) ;  /* 0x0000001104d87547 */ /* 0x000fea000b800000 */
[----:B------:R-:W-:Y:S01]  /*3ba0*/  UMOV UR4, 0x40 ;  /* 0x0000004000047882 */ /* 0x000fe20000000000 */
[----:B------:R-:W-:Y:S01]  /*3bb0*/  NOP ;  /* 0x0000000000007918 */ /* 0x000fe20000000000 */
[----:B------:R-:W-:Y:S01]  /*3bc0*/  ULEA UR4, UR54, UR4, 0x18 ;  /* 0x0000000436047291 */ /* 0x000fe2000f8ec0ff */
[----:B------:R-:W-:Y:S02]  /*3bd0*/  UMOV UR5, 0x400 ;  /* 0x0000040000057882 */ /* 0x000fe40000000000 */
[----:B------:R-:W-:-:S06]  /*3be0*/  ULEA UR54, UR54, UR5, 0x18 ;  /* 0x0000000536367291 */ /* 0x000fcc000f8ec0ff */
[----:B------:R-:W1:Y:S02]  /*3bf0*/  LDS.U8 R0, [UR4+0x1c] ;  /* 0x00001c04ff007984 */ /* 0x000e640008000000 */
[----:B-1----:R-:W-:-:S13]  /*3c00*/  ISETP.NE.AND P0, PT, R0, RZ, PT ;  /* 0x000000ff0000720c */ /* 0x002fda0003f05270 */
[----:B------:R-:W-:Y:S05]  /*3c10*/  @P0 BRA `(.L_x_71) ;  /* 0x0000000400080947 */ /* 0x000fea0003800000 */
[----:B------:R-:W-:Y:S02]  /*3c20*/  UISETP.NE.U32.AND UP1, UPT, UR17, 0x1, UPT ;  /* 0x000000011100788c */ /* 0x000fe4000bf25070 */
[----:B------:R-:W-:-:S07]  /*3c30*/  UIADD3 UR6, UPT, UPT, UR4, 0x8, URZ ;  /* 0x0000000804067890 */ /* 0x000fce000fffe0ff */
[----:B------:R-:W-:Y:S05]  /*3c40*/  BRA.U !UP1, `(.L_x_72) ;  /* 0x00000001099c7547 */ /* 0x000fea000b800000 */
[----:B------:R-:W-:Y:S01]  /*3c50*/  ELECT P0, URZ, PT ;  /* 0x0000000000ff782f */ /* 0x000fe20003800000 */
[----:B------:R-:W-:-:S12]  /*3c60*/  BSSY B0, `(.L_x_72) ;  /* 0x0000025000007945 */ /* 0x000fd80003800000 */
[----:B------:R-:W-:Y:S05]  /*3c70*/  @!P0 BRA `(.L_x_73) ;  /* 0x00000000008c8947 */ /* 0x000fea0003800000 */
[----:B------:R-:W-:-:S05]  /*3c80*/  UMOV UR5, 0x10 ;  /* 0x0000001000057882 */ /* 0x000fca0000000000 */
[----:B------:R-:W-:Y:S04]  /*3c90*/  DEPBAR.LE SB1, 0x36 ;  /* 0x00009d800000791a */ /* 0x000fe80000000000 */
[----:B------:R-:W1:Y:S02]  /*3ca0*/  UTCATOMSWS.2CTA.FIND_AND_SET.ALIGN UP0, UR5, UR5 ;  /* 0x00000005000575e3 */ /* 0x000e640008200800 */
[----:B-1----:R-:W-:Y:S01]  /*3cb0*/  MOV R10, UR5 ;  /* 0x00000005000a7c02 */ /* 0x002fe20008000f00 */
[----:B------:R-:W-:Y:S06]  /*3cc0*/  BRA.U UP0, `(.L_x_74) ;  /* 0x0000000100187547 */ /* 0x000fec000b800000 */
.L_x_75:
[----:B------:R-:W-:Y:S05]  /*3cd0*/  NANOSLEEP 0x64 ;  /* 0x000000640000795d */ /* 0x000fea0003800000 */
[----:B------:R-:W-:-:S05]  /*3ce0*/  UMOV UR5, 0x10 ;  /* 0x0000001000057882 */ /* 0x000fca0000000000 */
[----:B------:R-:W-:Y:S04]  /*3cf0*/  DEPBAR.LE SB1, 0x36 ;  /* 0x00009d800000791a */ /* 0x000fe80000000000 */
[----:B------:R-:W1:Y:S02]  /*3d00*/  UTCATOMSWS.2CTA.FIND_AND_SET.ALIGN UP0, UR5, UR5 ;  /* 0x00000005000575e3 */ /* 0x000e640008200800 */
[----:B-1----:R-:W-:Y:S01]  /*3d10*/  MOV R10, UR5 ;  /* 0x00000005000a7c02 */ /* 0x002fe20008000f00 */
[----:B------:R-:W-:Y:S05]  /*3d20*/  BRA.U !UP0, `(.L_x_75) ;  /* 0xfffffffd08e87547 */ /* 0x000fea000b83ffff */
.L_x_74:
[----:B------:R-:W1:Y:S01]  /*3d30*/  LDS R6, [UR4+0x10] ;  /* 0x00001004ff067984 */ /* 0x000e620008000800 */
[----:B------:R-:W-:Y:S01]  /*3d40*/  IMAD.U32 R0, RZ, RZ, UR54 ;  /* 0x00000036ff007e24 */ /* 0x000fe2000f8e00ff */
[----:B------:R-:W-:-:S03]  /*3d50*/  MOV R4, UR16 ;  /* 0x0000001000047c02 */ /* 0x000fc60008000f00 */
[----:B------:R-:W-:Y:S01]  /*3d60*/  VIADD R0, R0, 0x1f0 ;  /* 0x000001f000007836 */ /* 0x000fe20000000000 */
[----:B-1----:R-:W-:-:S04]  /*3d70*/  SHF.L.U32 R6, R6, 0x1f, RZ ;  /* 0x0000001f06067819 */ /* 0x002fc800000006ff */
[----:B------:R-:W1:Y:S02]  /*3d80*/  SYNCS.PHASECHK.TRANS64.TRYWAIT P0, [UR4+0x8], R6 ;  /* 0x00000806ff0075a7 */ /* 0x000e640008001104 */
[----:B-1----:R-:W-:Y:S05]  /*3d90*/  @P0 BRA `(.L_x_76) ;  /* 0x0000000000080947 */ /* 0x002fea0003800000 */
[----:B------:R-:W1:Y:S02]  /*3da0*/  SYNCS.PHASECHK.TRANS64.TRYWAIT P0, [UR4+0x8], R6 ;  /* 0x00000806ff0075a7 */ /* 0x000e640008001104 */
[----:B-1----:R-:W-:Y:S05]  /*3db0*/  @!P0 BRA `(.L_x_77) ;  /* 0x0000004000e48947 */ /* 0x002fea0003800000 */
.L_x_76:
[----:B------:R-:W-:Y:S01]  /*3dc0*/  PRMT R4, R4, 0x654, R0 ;  /* 0x0000065404047816 */ /* 0x000fe20000000000 */
[----:B------:R-:W-:Y:S01]  /*3dd0*/  HFMA2 R0, -RZ, RZ, 0, 5.9604644775390625e-08 ;  /* 0x00000001ff007431 */ /* 0x000fe200000001ff */
[----:B------:R-:W-:Y:S01]  /*3de0*/  UPRMT UR5, UR16, 0x654, UR6 ;  /* 0x0000065410057896 */ /* 0x000fe20008000006 */
[----:B------:R-:W-:Y:S02]  /*3df0*/  IMAD.MOV.U32 R8, RZ, RZ, 0xffff ;  /* 0x0000ffffff087424 */ /* 0x000fe400078e00ff */
[----:B-1----:R-:W-:Y:S02]  /*3e00*/  IMAD.MOV.U32 R6, RZ, RZ, 0x4 ;  /* 0x00000004ff067424 */ /* 0x002fe400078e00ff */
[----:B------:R-:W-:Y:S01]  /*3e10*/  IMAD.SHL.U32 R9, R10, 0x20, RZ ;  /* 0x000000200a097824 */ /* 0x000fe200078e00ff */
[----:B------:R-:W-:Y:S02]  /*3e20*/  MOV R5, UR5 ;  /* 0x0000000500057c02 */ /* 0x000fe40008000f00 */
[-C--:B------:R-:W-:Y:S01]  /*3e30*/  SHF.L.U32 R8, R8, R10.reuse, RZ ;  /* 0x0000000a08087219 */ /* 0x080fe200000006ff */
[----:B------:R1:W-:Y:S01]  /*3e40*/  SYNCS.ARRIVE.TRANS64.RED RZ, [UR5], R6 ;  /* 0x00000006ffff79a7 */ /* 0x0003e20008000405 */
[----:B------:R-:W-:Y:S01]  /*3e50*/  SHF.L.U32 R7, R0, R10, RZ ;  /* 0x0000000a00077219 */ /* 0x000fe200000006ff */
[----:B------:R1:W-:Y:S04]  /*3e60*/  STS [UR54+0x1f0], R9 ;  /* 0x0001f009ff007988 */ /* 0x0003e80008000836 */
[----:B------:R1:W-:Y:S04]  /*3e70*/  STAS [R4.64], R10 ;  /* 0x0000000a04007dbd */ /* 0x0003e8000c0008ff */
[----:B------:R1:W-:Y:S04]  /*3e80*/  ATOMS.OR RZ, [UR4+0x14], R8 ;  /* 0x00001408ffff798c */ /* 0x0003e8000b000004 */
[----:B------:R1:W-:Y:S04]  /*3e90*/  ATOMS.OR RZ, [UR4+0x18], R7 ;  /* 0x00001807ffff798c */ /* 0x0003e8000b000004 */
[----:B------:R1:W-:Y:S02]  /*3ea0*/  ATOMS.XOR RZ, [UR4+0x10], R0 ;  /* 0x00001000ffff798c */ /* 0x0003e4000b800004 */
.L_x_73:
[----:B------:R-:W-:Y:S05]  /*3eb0*/  BSYNC B0 ;  /* 0x0000000000007941 */ /* 0x000fea0003800000 */
.L_x_72:
[----:B------:R-:W-:Y:S05]  /*3ec0*/  BRA.U UP1, `(.L_x_78) ;  /* 0x00000001016c7547 */ /* 0x000fea000b800000 */
[----:B------:R-:W-:-:S03]  /*3ed0*/  UMOV UR5, 0xffffffff ;  /* 0xffffffff00057882 */ /* 0x000fc60000000000 */
[----:B------:R-:W-:Y:S05]  /*3ee0*/  BRA.DIV UR5, `(.L_x_79) ;  /* 0x0000004205b07947 */ /* 0x000fea000b800000 */
[----:B------:R-:W-:-:S13]  /*3ef0*/  ELECT P0, URZ, PT ;  /* 0x0000000000ff782f */ /* 0x000fda0003800000 */
.L_x_173:
[----:B------:R-:W-:Y:S05]  /*3f00*/  @!P0 BRA `(.L_x_78) ;  /* 0x00000000005c8947 */ /* 0x000fea0003800000 */
[----:B-1----:R-:W1:Y:S02]  /*3f10*/  LDS R4, [UR4+0x10] ;  /* 0x00001004ff047984 */ /* 0x002e640008000800 */
[----:B-1----:R-:W-:-:S04]  /*3f20*/  SHF.L.U32 R4, R4, 0x1f, RZ ;  /* 0x0000001f04047819 */ /* 0x002fc800000006ff */
[----:B------:R-:W1:Y:S02]  /*3f30*/  SYNCS.PHASECHK.TRANS64.TRYWAIT P0, [UR4+0x8], R4 ;  /* 0x00000804ff0075a7 */ /* 0x000e640008001104 */
[----:B-1----:R-:W-:Y:S05]  /*3f40*/  @P0 BRA `(.L_x_80) ;  /* 0x0000000000080947 */ /* 0x002fea0003800000 */
[----:B------:R-:W1:Y:S02]  /*3f50*/  SYNCS.PHASECHK.TRANS64.TRYWAIT P0, [UR4+0x8], R4 ;  /* 0x00000804ff0075a7 */ /* 0x000e640008001104 */
[----:B-1----:R-:W-:Y:S05]  /*3f60*/  @!P0 BRA `(.L_x_81) ;  /* 0x0000004000b48947 */ /* 0x002fea0003800000 */
.L_x_80:
[----:B------:R-:W2:Y:S01]  /*3f70*/  LDS R6, [UR54+0x1f0] ;  /* 0x0001f036ff067984 */ /* 0x000ea20008000800 */
[----:B-1----:R-:W-:Y:S02]  /*3f80*/  HFMA2 R0, -RZ, RZ, 0, 5.9604644775390625e-08 ;  /* 0x00000001ff007431 */ /* 0x002fe400000001ff */
[----:B------:R-:W-:Y:S01]  /*3f90*/  IMAD.MOV.U32 R4, RZ, RZ, 0xffff ;  /* 0x0000ffffff047424 */ /* 0x000fe200078e00ff */
[----:B------:R-:W-:Y:S01]  /*3fa0*/  UPRMT UR5, UR16, 0x654, UR6 ;  /* 0x0000065410057896 */ /* 0x000fe20008000006 */
[----:B--2---:R-:W-:-:S03]  /*3fb0*/  IMAD.SHL.U32 R5, R6, 0x20, RZ ;  /* 0x0000002006057824 */ /* 0x004fc600078e00ff */
[-C--:B------:R-:W-:Y:S02]  /*3fc0*/  SHF.L.U32 R4, R4, R6.reuse, RZ ;  /* 0x0000000604047219 */ /* 0x080fe400000006ff */
[----:B------:R-:W-:Y:S01]  /*3fd0*/  SHF.L.U32 R6, R0, R6, RZ ;  /* 0x0000000600067219 */ /* 0x000fe200000006ff */
[----:B------:R2:W-:Y:S04]  /*3fe0*/  STS [UR54+0x1f0], R5 ;  /* 0x0001f005ff007988 */ /* 0x0005e80008000836 */
[----:B------:R2:W-:Y:S04]  /*3ff0*/  ATOMS.OR RZ, [UR4+0x14], R4 ;  /* 0x00001404ffff798c */ /* 0x0005e8000b000004 */
[----:B------:R2:W-:Y:S01]  /*4000*/  ATOMS.OR RZ, [UR4+0x18], R6 ;  /* 0x00001806ffff798c */ /* 0x0005e2000b000004 */
[----:B------:R-:W-:Y:S03]  /*4010*/  SYNCS.ARRIVE.TRANS64.RED.A1T0 RZ, [UR5], RZ ;  /* 0x000000ffffff79a7 */ /* 0x000fe60008100405 */
[----:B------:R2:W-:Y:S01]  /*4020*/  ATOMS.XOR RZ, [UR4+0x10], R0 ;  /* 0x00001000ffff798c */ /* 0x0005e2000b800004 */
[----:B------:R-:W-:Y:S05]  /*4030*/  BRA `(.L_x_78) ;  /* 0x0000000000107947 */ /* 0x000fea0003800000 */
.L_x_71:
[----:B------:R-:W-:Y:S02]  /*4040*/  MOV R0, 0xffffffff ;  /* 0xffffffff00007802 */ /* 0x000fe40000000f00 */
[----:B------:R-:W-:-:S03]  /*4050*/  MOV R4, 0x4080 ;  /* 0x0000408000047802 */ /* 0x000fc60000000f00 */
[----:B------:R1:W-:Y:S04]  /*4060*/  STS [UR54+0x1f0], R0 ;  /* 0x0001f000ff007988 */ /* 0x0003e80008000836 */
[----:B-1---5:R-:W-:Y:S05]  /*4070*/  CALL.REL.NOINC `($__internal_1_$__cuda_sm10x_tcgen05_guardrail_trap_phase_invalid_during_alloc) ;  /* 0x0000004400bc7944 */ /* 0x022fea0003c00000 */
.L_x_78:
[----:B------:R-:W-:Y:S05]  /*4080*/  WARPSYNC.ALL ;  /* 0x0000000000007948 */ /* 0x000fea0003800000 */
[----:B------:R-:W3:Y:S01]  /*4090*/  S2UR UR5, SR_CgaCtaId ;  /* 0x00000000000579c3 */ /* 0x000ee20000008800 */
[----:B------:R-:W-:Y:S01]  /*40a0*/  UMOV UR4, 0x400 ;  /* 0x0000040000047882 */ /* 0x000fe20000000000 */
[----:B------:R-:W-:-:S06]  /*40b0*/  NOP ;  /* 0x0000000000007918 */ /* 0x000fcc0000000000 */
[----:B------:R-:W-:Y:S06]  /*40c0*/  BAR.ARV 0x6, 0xa0 ;  /* 0x0182800000007b1d */ /* 0x000fec0000002000 */
[----:B------:R-:W4:Y:S01]  /*40d0*/  LDCU UR6, c[0x0][0x38c] ;  /* 0x00007180ff0677ac */ /* 0x000f220008000800 */
[----:B------:R-:W-:Y:S01]  /*40e0*/  LOP3.LUT R3, R3, 0xffff, RZ, 0xc0, !PT ;  /* 0x0000ffff03037812 */ /* 0x000fe200078ec0ff */
[----:B-1----:R-:W-:Y:S01]  /*40f0*/  IMAD.MOV.U32 R10, RZ, RZ, 0x1 ;  /* 0x00000001ff0a7424 */ /* 0x002fe200078e00ff */
[----:B------:R-:W-:Y:S02]  /*4100*/  LOP3.LUT R2, R2, 0xffff, RZ, 0xc0, !PT ;  /* 0x0000ffff02027812 */ /* 0x000fe400078ec0ff */
[----:B------:R-:W-:-:S02]  /*4110*/  CS2R R8, SRZ ;  /* 0x0000000000087805 */ /* 0x000fc4000001ff00 */
[----:B------:R-:W-:Y:S01]  /*4120*/  R2UR UR10, R3 ;  /* 0x00000000030a72ca */ /* 0x000fe200000e0000 */
[----:B------:R-:W-:Y:S01]  /*4130*/  UMOV UR19, URZ ;  /* 0x000000ff00137c82 */ /* 0x000fe20008000000 */
[----:B------:R-:W-:Y:S01]  /*4140*/  R2UR UR9, R2 ;  /* 0x00000000020972ca */ /* 0x000fe200000e0000 */
[----:B------:R-:W-:Y:S01]  /*4150*/  IMAD.MOV.U32 R2, RZ, RZ, RZ ;  /* 0x000000ffff027224 */ /* 0x000fe200078e00ff */
[----:B------:R-:W-:Y:S01]  /*4160*/  UMOV UR18, URZ ;  /* 0x000000ff00127c82 */ /* 0x000fe20008000000 */
[----:B---3--:R-:W-:Y:S01]  /*4170*/  ULEA UR5, UR5, UR4, 0x18 ;  /* 0x0000000405057291 */ /* 0x008fe2000f8ec0ff */
[----:B------:R-:W-:Y:S01]  /*4180*/  UMOV UR15, URZ ;  /* 0x000000ff000f7c82 */ /* 0x000fe20008000000 */
[----:B------:R-:W-:Y:S02]  /*4190*/  UISETP.NE.AND UP3, UPT, UR17, URZ, UPT ;  /* 0x000000ff1100728c */ /* 0x000fe4000bf65270 */
[----:B------:R-:W-:Y:S02]  /*41a0*/  UIADD3 UR11, UPT, UPT, UR5, 0x2400, URZ ;  /* 0x00002400050b7890 */ /* 0x000fe4000fffe0ff */
[----:B------:R-:W-:-:S03]  /*41b0*/  UIADD3 UR12, UPT, UPT, UR5, 0x26400, URZ ;  /* 0x00026400050c7890 */ /* 0x000fc6000fffe0ff */
[----:B--2---:R-:W1:Y:S01]  /*41c0*/  LDS R0, [UR5+0x1f0] ;  /* 0x0001f005ff007984 */ /* 0x004e620008000800 */
[----:B----4-:R-:W-:Y:S02]  /*41d0*/  UIADD3 UR6, UPT, UPT, UR6, 0x7f, URZ ;  /* 0x0000007f06067890 */ /* 0x010fe4000fffe0ff */
[----:B------:R-:W-:Y:S02]  /*41e0*/  USHF.R.U32.HI UR11, URZ, 0x4, UR11 ;  /* 0x00000004ff0b7899 */ /* 0x000fe4000801160b */
[----:B------:R-:W-:Y:S02]  /*41f0*/  USHF.R.S32.HI UR4, URZ, 0x1f, UR6 ;  /* 0x0000001fff047899 */ /* 0x000fe40008011406 */
[----:B------:R-:W-:Y:S02]  /*4200*/  USHF.R.U32.HI UR12, URZ, 0x4, UR12 ;  /* 0x00000004ff0c7899 */ /* 0x000fe4000801160c */
[----:B------:R-:W-:Y:S02]  /*4210*/  ULEA.HI UR4, UR4, UR6, URZ, 0x7 ;  /* 0x0000000604047291 */ /* 0x000fe4000f8f38ff */
[----:B------:R-:W-:-:S02]  /*4220*/  ULOP3.LUT UR11, UR11, 0x3fff, URZ, 0xc0, !UPT ;  /* 0x00003fff0b0b7892 */ /* 0x000fc4000f8ec0ff */
[----:B------:R-:W-:Y:S02]  /*4230*/  USHF.R.S32.HI UR4, URZ, 0x7, UR4 ;  /* 0x00000007ff047899 */ /* 0x000fe40008011404 */
[----:B------:R-:W-:Y:S02]  /*4240*/  ULOP3.LUT UR12, UR12, 0x3fff, URZ, 0xc0, !UPT ;  /* 0x00003fff0c0c7892 */ /* 0x000fe4000f8ec0ff */
[----:B------:R-:W-:Y:S01]  /*4250*/  UISETP.LT.AND UP0, UPT, UR4, 0x1, UPT ;  /* 0x000000010400788c */ /* 0x000fe2000bf01270 */
[----:B------:R-:W-:Y:S01]  /*4260*/  UMOV UR28, 0x0 ;  /* 0x00000000001c7882 */ /* 0x000fe20000000000 */
[----:B------:R-:W-:Y:S01]  /*4270*/  UMOV UR29, 0x81004a0 ;  /* 0x081004a0001d7882 */ /* 0x000fe20000000000 */
[----:B------:R-:W-:Y:S02]  /*4280*/  ULOP3.LUT UR11, UR11, 0x10000, URZ, 0xfc, !UPT ;  /* 0x000100000b0b7892 */ /* 0x000fe4000f8efcff */
[----:B------:R-:W-:Y:S02]  /*4290*/  ULOP3.LUT UR12, UR12, 0x10000, URZ, 0xfc, !UPT ;  /* 0x000100000c0c7892 */ /* 0x000fe4000f8efcff */
[----:B------:R-:W-:Y:S01]  /*42a0*/  USEL UR20, UR4, 0x1, !UP0 ;  /* 0x0000000104147887 */ /* 0x000fe2000c000000 */
[----:B------:R-:W-:Y:S01]  /*42b0*/  UMOV UR26, 0x0 ;  /* 0x00000000001a7882 */ /* 0x000fe20000000000 */
[----:B------:R-:W-:Y:S01]  /*42c0*/  UMOV UR27, 0x81004a0 ;  /* 0x081004a0001b7882 */ /* 0x000fe20000000000 */
[----:B------:R-:W-:Y:S01]  /*42d0*/  UMOV UR24, 0x0 ;  /* 0x0000000000187882 */ /* 0x000fe20000000000 */
[----:B------:R-:W-:Y:S01]  /*42e0*/  UMOV UR25, 0x81004a0 ;  /* 0x081004a000197882 */ /* 0x000fe20000000000 */
[----:B------:R-:W-:Y:S01]  /*42f0*/  UMOV UR22, 0x0 ;  /* 0x0000000000167882 */ /* 0x000fe20000000000 */
[----:B------:R-:W-:Y:S01]  /*4300*/  UMOV UR23, 0x81004a0 ;  /* 0x081004a000177882 */ /* 0x000fe20000000000 */
[----:B-1----:R-:W-:-:S15]  /*4310*/  R2UR UR21, R0 ;  /* 0x00000000001572ca */ /* 0x002fde00000e0000 */
.L_x_89:
[C---:B------:R-:W-:Y:S02]  /*4320*/  LEA R0, R2.reuse, UR5, 0x3 ;  /* 0x0000000502007c11 */ /* 0x040fe4000f8e18ff */
[----:B------:R-:W-:Y:S02]  /*4330*/  SHF.L.U32 R3, R9, 0x1f, RZ ;  /* 0x0000001f09037819 */ /* 0x000fe400000006ff */
[----:B------:R-:W-:Y:S02]  /*4340*/  LEA R4, R2, UR5, 0x4 ;  /* 0x0000000502047c11 */ /* 0x000fe4000f8e20ff */
[----:B------:R-:W1:Y:S02]  /*4350*/  SYNCS.PHASECHK.TRANS64.TRYWAIT P0, [R0+URZ+0x140], R3 ;  /* 0x00014003000075a7 */ /* 0x000e6400080011ff */
[----:B-1----:R-:W-:Y:S05]  /*4360*/  @!P0 BRA `(.L_x_82) ;  /* 0x0000003c00cc8947 */ /* 0x002fea0003800000 */
.L_x_174:
[----:B------:R-:W2:Y:S01]  /*4370*/  LDS.128 R4, [R4+0x1d0] ;  /* 0x0001d00004047984 */ /* 0x000ea20000000c00 */
[----:B-1----:R-:W-:Y:S01]  /*4380*/  VIADD R0, R0, 0x150 ;  /* 0x0000015000007836 */ /* 0x002fe20000000000 */
[----:B------:R-:W-:Y:S01]  /*4390*/  IADD3 R2, PT, PT, R2, 0x1, RZ ;  /* 0x0000000102027810 */ /* 0x000fe20007ffe0ff */
[----:B------:R-:W-:Y:S01]  /*43a0*/  @!PT LDS RZ, [RZ] ;  /* 0x00000000fffff984 */ /* 0x000fe20000000800 */
[----:B------:R-:W-:Y:S01]  /*43b0*/  @!PT LDS RZ, [RZ] ;  /* 0x00000000fffff984 */ /* 0x000fe20000000800 */
[----:B------:R-:W-:Y:S01]  /*43c0*/  @!PT LDS RZ, [RZ] ;  /* 0x00000000fffff984 */ /* 0x000fe20000000800 */
[----:B------:R-:W-:Y:S01]  /*43d0*/  @!PT LDS RZ, [RZ] ;  /* 0x00000000fffff984 */ /* 0x000fe20000000800 */
[----:B------:R1:W-:Y:S06]  /*43e0*/  MEMBAR.ALL.CTA ;  /* 0x0000000000007992 */ /* 0x0003ec0000008000 */
[----:B-1----:R-:W1:Y:S01]  /*43f0*/  FENCE.VIEW.ASYNC.S ;  /* 0x00000000000073c6 */ /* 0x002e620000000000 */
[----:B------:R-:W-:-:S04]  /*4400*/  PRMT R0, RZ, 0x654, R0 ;  /* 0x00000654ff007816 */ /* 0x000fc80000000000 */
[----:B-1----:R1:W-:Y:S01]  /*4410*/  SYNCS.ARRIVE.TRANS64.RED.A1T0 RZ, [R0+URZ], RZ ;  /* 0x000000ff00ff79a7 */ /* 0x0023e200081004ff */
[----:B------:R-:W-:Y:S05]  /*4420*/  BRA.U UP3, `(.L_x_83) ;  /* 0x0000000503087547 */ /* 0x000fea000b800000 */
[----:B------:R-:W3:Y:S01]  /*4430*/  LDCU UR6, c[0x0][0x38c] ;  /* 0x00007180ff0677ac */ /* 0x000ee20008000800 */
[----:B------:R-:W-:Y:S02]  /*4440*/  PLOP3.LUT P1, PT, PT, PT, PT, 0x80, 0x8 ;  /* 0x000000000008781c */ /* 0x000fe40003f2f070 */
[----:B------:R-:W-:Y:S01]  /*4450*/  SHF.L.U32 R3, R10, 0x1f, RZ ;  /* 0x0000001f0a037819 */ /* 0x000fe200000006ff */
[----:B------:R-:W-:Y:S02]  /*4460*/  ULEA UR7, UR19, UR5, 0x3 ;  /* 0x0000000513077291 */ /* 0x000fe4000f8e18ff */
[----:B------:R-:W-:Y:S02]  /*4470*/  ULEA UR8, UR19, UR21, 0x5 ;  /* 0x0000001513087291 */ /* 0x000fe4000f8e28ff */
[----:B---3--:R-:W-:-:S06]  /*4480*/  UISETP.GE.AND UP0, UPT, UR6, 0x1, UPT ;  /* 0x000000010600788c */ /* 0x008fcc000bf06270 */
[----:B------:R-:W-:-:S05]  /*4490*/  PLOP3.LUT P0, PT, PT, PT, UP0, 0x80, 0x8 ;  /* 0x000000000008781c */ /* 0x000fca0003f0f008 */
[----:B------:R-:W-:-:S08]  /*44a0*/  @UP0 ULEA UR6, UR18, UR5, 0x3 ;  /* 0x0000000512060291 */ /* 0x000fd0000f8e18ff */
[----:B-1----:R-:W-:-:S04]  /*44b0*/  @P0 SHF.L.U32 R0, R8, 0x1f, RZ ;  /* 0x0000001f08000819 */ /* 0x002fc800000006ff */
[----:B------:R1:W3:Y:S01]  /*44c0*/  @P0 SYNCS.PHASECHK.TRANS64.TRYWAIT P1, [UR6], R0 ;  /* 0x00000000ff0005a7 */ /* 0x0002e20008021106 */
[----:B------:R-:W4:Y:S02]  /*44d0*/  SYNCS.PHASECHK.TRANS64.TRYWAIT P0, [UR7+0x180], R3 ;  /* 0x00018003ff0075a7 */ /* 0x000f240008001107 */
[----:B-1-34-:R-:W-:Y:S05]  /*44e0*/  @!P0 BRA `(.L_x_84) ;  /* 0x0000003c00808947 */ /* 0x01afea0003800000 */
.L_x_176:
[----:B------:R-:W-:Y:S01]  /*44f0*/  UMOV UR14, UR15 ;  /* 0x0000000f000e7c82 */ /* 0x000fe20008000000 */
[----:B------:R-:W-:Y:S05]  /*4500*/  BRA.U !UP0, `(.L_x_85) ;  /* 0x0000000108c07547 */ /* 0x000fea000b800000 */
[----:B------:R-:W-:Y:S02]  /*4510*/  UIADD3 UR14, UPT, UPT, UR20, UR15, URZ ;  /* 0x0000000f140e7290 */ /* 0x000fe4000fffe0ff */
[----:B------:R-:W-:Y:S01]  /*4520*/  UPLOP3.LUT UP2, UPT, UPT, UPT, UPT, 0x40, 0x4 ;  /* 0x000000000004789c */ /* 0x000fe20003f4e870 */
[----:B------:R-:W-:Y:S01]  /*4530*/  UMOV UR13, UR4 ;  /* 0x00000004000d7c82 */ /* 0x000fe20008000000 */
[----:B------:R-:W-:-:S09]  /*4540*/  UMOV UR46, UR18 ;  /* 0x00000012002e7c82 */ /* 0x000fd20008000000 */
.L_x_88:
[----:B---3--:R-:W-:Y:S01]  /*4550*/  ULEA UR6, UR46, UR5, 0x3 ;  /* 0x000000052e067291 */ /* 0x008fe2000f8e18ff */
[----:B----4-:R-:W-:Y:S11]  /*4560*/  @P1 BRA `(.L_x_86) ;  /* 0x00000000000c1947 */ /* 0x010ff60003800000 */
[----:B-1----:R-:W-:Y:S04]  /*4570*/  SHF.L.U32 R3, R8, 0x1f, RZ ;  /* 0x0000001f08037819 */ /* 0x002fe800000006ff */
[----:B------:R-:W1:Y:S02]  /*4580*/  SYNCS.PHASECHK.TRANS64.TRYWAIT P0, [UR6], R3 ;  /* 0x00000003ff0075a7 */ /* 0x000e640008001106 */
[----:B-1----:R-:W-:Y:S05]  /*4590*/  @!P0 BRA `(.L_x_87) ;  /* 0x0000003c006c8947 */ /* 0x002fea0003800000 */
.L_x_86:
[----:B------:R-:W-:Y:S01]  /*45a0*/  UISETP.NE.AND UP0, UPT, UR13, 0x1, UPT ;  /* 0x000000010d00788c */ /* 0x000fe2000bf05270 */
[----:B------:R-:W-:Y:S01]  /*45b0*/  PLOP3.LUT P1, PT, PT, PT, PT, 0x80, 0x8 ;  /* 0x000000000008781c */ /* 0x000fe20003f2f070 */
[----:B------:R-:W-:Y:S02]  /*45c0*/  UIADD3 UR18, UPT, UPT, UR46, 0x1, URZ ;  /* 0x000000012e127890 */ /* 0x000fe4000fffe0ff */
[----:B------:R-:W-:Y:S02]  /*45d0*/  ULEA UR32, UR46, UR12, 0x8 ;  /* 0x0000000c2e207291 */ /* 0x000fe4000f8e40ff */
[----:B------:R-:W-:Y:S01]  /*45e0*/  UISETP.NE.AND UP1, UPT, UR18, 0x12, UPT ;  /* 0x000000121200788c */ /* 0x000fe2000bf25270 */
[----:B------:R-:W-:Y:S01]  /*45f0*/  PLOP3.LUT P0, PT, PT, PT, UP0, 0x80, 0x8 ;  /* 0x000000000008781c */ /* 0x000fe20003f0f008 */
[----:B------:R-:W-:Y:S02]  /*4600*/  UIADD3 UR44, UPT, UPT, UR32, 0x2, URZ ;  /* 0x00000002202c7890 */ /* 0x000fe4000fffe0ff */
[----:B------:R-:W-:Y:S02]  /*4610*/  USEL UR31, URZ, 0x1, UP1 ;  /* 0x00000001ff1f7887 */ /* 0x000fe40008800000 */
[----:B------:R-:W-:Y:S02]  /*4620*/  USEL UR18, UR18, URZ, UP1 ;  /* 0x000000ff12127287 */ /* 0x000fe40008800000 */
[----:B------:R-:W-:Y:S02]  /*4630*/  UIADD3 UR40, UPT, UPT, UR32, 0x4, URZ ;  /* 0x0000000420287890 */ /* 0x000fe4000fffe0ff */
[----:B------:R-:W-:Y:S01]  /*4640*/  @UP0 ULEA UR30, UR18, UR5, 0x3 ;  /* 0x00000005121e0291 */ /* 0x000fe2000f8e18ff */
[----:B------:R-:W-:Y:S01]  /*4650*/  LOP3.LUT R8, R8, UR31, RZ, 0x3c, !PT ;  /* 0x0000001f08087c12 */ /* 0x000fe2000f8e3cff */
[----:B------:R-:W-:Y:S02]  /*4660*/  UIADD3 UR36, UPT, UPT, UR32, 0x6, URZ ;  /* 0x0000000620247890 */ /* 0x000fe4000fffe0ff */
[----:B------:R-:W-:Y:S01]  /*4670*/  UIADD3 UR6, UPT, UPT, UR6, 0x90, URZ ;  /* 0x0000009006067890 */ /* 0x000fe2000fffe0ff */
[----:B-1----:R-:W-:Y:S01]  /*4680*/  @P0 SHF.L.U32 R0, R8, 0x1f, RZ ;  /* 0x0000001f08000819 */ /* 0x002fe200000006ff */
[----:B------:R-:W-:Y:S02]  /*4690*/  UIADD3 UR15, UPT, UPT, UR15, 0x1, URZ ;  /* 0x000000010f0f7890 */ /* 0x000fe4000fffe0ff */
[----:B------:R-:W-:Y:S01]  /*46a0*/  UIADD3 UR13, UPT, UPT, UR13, -0x1, URZ ;  /* 0xffffffff0d0d7890 */ /* 0x000fe2000fffe0ff */
[----:B------:R3:W4:Y:S01]  /*46b0*/  @P0 SYNCS.PHASECHK.TRANS64.TRYWAIT P1, [UR30], R0 ;  /* 0x00000000ff0005a7 */ /* 0x000722000802111e */
[----:B------:R-:W-:Y:S02]  /*46c0*/  ULEA UR30, UR46, UR11, 0x9 ;  /* 0x0000000b2e1e7291 */ /* 0x000fe4000f8e48ff */
[----:B------:R-:W-:Y:S02]  /*46d0*/  UISETP.NE.AND UP0, UPT, UR15, UR14, UPT ;  /* 0x0000000e0f00728c */ /* 0x000fe4000bf05270 */
[----:B------:R-:W-:Y:S02]  /*46e0*/  UIADD3 UR42, UPT, UPT, UR30, 0x2, URZ ;  /* 0x000000021e2a7890 */ /* 0x000fe4000fffe0ff */
[----:B------:R-:W-:Y:S02]  /*46f0*/  UIADD3 UR38, UPT, UPT, UR30, 0x4, URZ ;  /* 0x000000041e267890 */ /* 0x000fe4000fffe0ff */
[----:B------:R-:W-:Y:S01]  /*4700*/  UIADD3 UR34, UPT, UPT, UR30, 0x6, URZ ;  /* 0x000000061e227890 */ /* 0x000fe2000fffe0ff */
[----:B------:R-:W-:Y:S01]  /*4710*/  UMOV UR33, 0x40004040 ;  /* 0x4000404000217882 */ /* 0x000fe20000000000 */
[----:B------:R-:W-:Y:S01]  /*4720*/  UMOV UR31, 0x40004040 ;  /* 0x40004040001f7882 */ /* 0x000fe20000000000 */
[----:B------:R-:W-:Y:S01]  /*4730*/  UMOV UR45, 0x40004040 ;  /* 0x40004040002d7882 */ /* 0x000fe20000000000 */
[----:B------:R3:W-:Y:S01]  /*4740*/  UTCIMMA.2CTA gdesc[UR30], gdesc[UR32], tmem[UR8], tmem[UR28], idesc[UR29], UP2 ;  /* 0x00ff1c201e0075ea */ /* 0x0007e20009200108 */
[----:B------:R-:W-:Y:S01]  /*4750*/  UPLOP3.LUT UP2, UPT, UPT, UPT, UPT, 0x80, 0x8 ;  /* 0x000000000008789c */ /* 0x000fe20003f4f070 */
[----:B------:R-:W-:Y:S01]  /*4760*/  UMOV UR43, 0x40004040 ;  /* 0x40004040002b7882 */ /* 0x000fe20000000000 */
[----:B------:R-:W-:Y:S01]  /*4770*/  UMOV UR41, 0x40004040 ;  /* 0x4000404000297882 */ /* 0x000fe20000000000 */
[----:B------:R3:W-:Y:S01]  /*4780*/  UTCIMMA.2CTA gdesc[UR42], gdesc[UR44], tmem[UR8], tmem[UR26], idesc[UR27], UPT ;  /* 0x00ff1a2c2a0075ea */ /* 0x0007e2000ba00108 */
[----:B------:R-:W-:Y:S01]  /*4790*/  UMOV UR39, 0x40004040 ;  /* 0x4000404000277882 */ /* 0x000fe20000000000 */
[----:B------:R-:W-:Y:S01]  /*47a0*/  UMOV UR37, 0x40004040 ;  /* 0x4000404000257882 */ /* 0x000fe20000000000 */
[----:B------:R-:W-:Y:S01]  /*47b0*/  UMOV UR35, 0x40004040 ;  /* 0x4000404000237882 */ /* 0x000fe20000000000 */
[----:B------:R3:W-:Y:S01]  /*47c0*/  UTCIMMA.2CTA gdesc[UR38], gdesc[UR40], tmem[UR8], tmem[UR24], idesc[UR25], UPT ;  /* 0x00ff1828260075ea */ /* 0x0007e2000ba00108 */
[----:B------:R3:W-:Y:S01]  /*47d0*/  UTCIMMA.2CTA gdesc[UR34], gdesc[UR36], tmem[UR8], tmem[UR22], idesc[UR23], UPT ;  /* 0x00ff1624220075ea */ /* 0x0007e2000ba00108 */
[----:B------:R3:W-:Y:S01]  /*47e0*/  UTCBAR.2CTA.MULTICAST [UR6], URZ, UR10 ;  /* 0x000000ff060073e9 */ /* 0x0007e2000820080a */
[----:B------:R-:W-:Y:S01]  /*47f0*/  UMOV UR46, UR18 ;  /* 0x00000012002e7c82 */ /* 0x000fe20008000000 */
[----:B------:R-:W-:Y:S05]  /*4800*/  BRA.U UP0, `(.L_x_88) ;  /* 0xfffffffd00507547 */ /* 0x000fea000b83ffff */
.L_x_85:
[----:B------:R-:W-:Y:S01]  /*4810*/  UIADD3 UR7, UPT, UPT, UR7, 0x160, URZ ;  /* 0x0000016007077890 */ /* 0x000fe2000fffe0ff */
[----:B------:R-:W-:-:S08]  /*4820*/  UMOV UR15, UR14 ;  /* 0x0000000e000f7c82 */ /* 0x000fd00008000000 */
[----:B------:R1:W-:Y:S01]  /*4830*/  UTCBAR.2CTA.MULTICAST [UR7], URZ, UR9 ;  /* 0x000000ff070073e9 */ /* 0x0003e20008200809 */
[----:B------:R-:W-:Y:S02]  /*4840*/  NOP ;  /* 0x0000000000007918 */ /* 0x000fe40000000000 */
.L_x_83:
[----:B------:R-:W-:Y:S01]  /*4850*/  UIADD3 UR19, UPT, UPT, UR19, 0x1, URZ ;  /* 0x0000000113137890 */ /* 0x000fe2000fffe0ff */
[----:B--2---:R-:W-:Y:S02]  /*4860*/  LOP3.LUT P0, RZ, R6, 0x1, RZ, 0xc0, !PT ;  /* 0x0000000106ff7812 */ /* 0x004fe4000780c0ff */
[----:B----4-:R-:W-:Y:S01]  /*4870*/  ISETP.NE.AND P1, PT, R2, 0x2, PT ;  /* 0x000000020200780c */ /* 0x010fe20003f25270 */
[----:B------:R-:W-:-:S03]  /*4880*/  UISETP.NE.AND UP0, UPT, UR19, 0x4, UPT ;  /* 0x000000041300788c */ /* 0x000fc6000bf05270 */
[----:B-1-3--:R-:W-:Y:S01]  /*4890*/  SEL R0, RZ, 0x1, P1 ;  /* 0x00000001ff007807 */ /* 0x00afe20000800000 */
[----:B------:R-:W-:Y:S01]  /*48a0*/  USEL UR6, URZ, 0x1, UP0 ;  /* 0x00000001ff067887 */ /* 0x000fe20008000000 */
[----:B------:R-:W-:Y:S01]  /*48b0*/  SEL R2, R2, RZ, P1 ;  /* 0x000000ff02027207 */ /* 0x000fe20000800000 */
[----:B------:R-:W-:Y:S01]  /*48c0*/  USEL UR19, UR19, URZ, UP0 ;  /* 0x000000ff13137287 */ /* 0x000fe20008000000 */
[----:B------:R-:W-:-:S03]  /*48d0*/  LOP3.LUT R9, R9, R0, RZ, 0x3c, !PT ;  /* 0x0000000009097212 */ /* 0x000fc600078e3cff */
[----:B------:R-:W-:Y:S01]  /*48e0*/  LOP3.LUT R10, R10, UR6, RZ, 0x3c, !PT ;  /* 0x000000060a0a7c12 */ /* 0x000fe2000f8e3cff */
[----:B------:R-:W-:Y:S07]  /*48f0*/  @P0 BRA `(.L_x_89) ;  /* 0xfffffff800880947 */ /* 0x000fee000383ffff */
[----:B------:R-:W1:Y:S01]  /*4900*/  S2UR UR4, SR_CgaCtaId ;  /* 0x00000000000479c3 */ /* 0x000e620000008800 */
[----:B------:R-:W-:Y:S01]  /*4910*/  ELECT P0, URZ, PT ;  /* 0x0000000000ff782f */ /* 0x000fe20003800000 */
[----:B------:R-:W-:Y:S01]  /*4920*/  HFMA2 R0, -RZ, RZ, 0, 5.9604644775390625e-08 ;  /* 0x00000001ff007431 */ /* 0x000fe200000001ff */
[----:B------:R-:W-:-:S05]  /*4930*/  UMOV UR6, 0x40 ;  /* 0x0000004000067882 */ /* 0x000fca0000000000 */
[----:B------:R-:W-:Y:S01]  /*4940*/  UVIRTCOUNT.DEALLOC.SMPOOL 0x80 ;  /* 0x000000800000784c */ /* 0x000fe20000000000 */
[----:B------:R-:W-:Y:S02]  /*4950*/  UISETP.NE.AND UP1, UPT, UR17, URZ, UPT ;  /* 0x000000ff1100728c */ /* 0x000fe4000bf25270 */
[----:B-1----:R-:W-:-:S09]  /*4960*/  ULEA UR4, UR4, UR6, 0x18 ;  /* 0x0000000604047291 */ /* 0x002fd2000f8ec0ff */
[----:B------:R1:W-:Y:S01]  /*4970*/  @P0 STS.U8 [UR4+0x1c], R0 ;  /* 0x00001c00ff000988 */ /* 0x0003e20008000004 */
[----:B------:R-:W-:Y:S05]  /*4980*/  BRA.U UP1, `(.L_x_90) ;  /* 0x0000000101a07547 */ /* 0x000fea000b800000 */
[----:B------:R-:W-:Y:S01]  /*4990*/  UIADD3 UR6, UPT, UPT, UR5, 0x180, URZ ;  /* 0x0000018005067890 */ /* 0x000fe2000fffe0ff */
[----:B------:R-:W-:-:S03]  /*49a0*/  SHF.L.U32 R2, R10, 0x1f, RZ ;  /* 0x0000001f0a027819 */ /* 0x000fc600000006ff */
[----:B------:R-:W-:-:S09]  /*49b0*/  ULEA UR7, UR19, UR6, 0x3 ;  /* 0x0000000613077291 */ /* 0x000fd2000f8e18ff */
[----:B------:R-:W2:Y:S02]  /*49c0*/  SYNCS.PHASECHK.TRANS64.TRYWAIT P0, [UR7], R2 ;  /* 0x00000002ff0075a7 */ /* 0x000ea40008001107 */
[----:B--2---:R-:W-:Y:S05]  /*49d0*/  @!P0 BRA `(.L_x_91) ;  /* 0x0000003800748947 */ /* 0x004fea0003800000 */
.L_x_179:
        /* <DEDUP_REMOVED lines=9> */
.L_x_181:
        /* <DEDUP_REMOVED lines=9> */
.L_x_183:
[----:B------:R-:W-:-:S04]  /*4b00*/  UIADD3 UR8, UPT, UPT, UR8, 0x1, URZ ;  /* 0x0000000108087890 */ /* 0x000fc8000fffe0ff */
[----:B------:R-:W-:-:S04]  /*4b10*/  UISETP.NE.AND UP0, UPT, UR8, 0x4, UPT ;  /* 0x000000040800788c */ /* 0x000fc8000bf05270 */
[----:B------:R-:W-:Y:S02]  /*4b20*/  USEL UR7, URZ, 0x1, UP0 ;  /* 0x00000001ff077887 */ /* 0x000fe40008000000 */
[----:B------:R-:W-:-:S04]  /*4b30*/  USEL UR8, UR8, URZ, UP0 ;  /* 0x000000ff08087287 */ /* 0x000fc80008000000 */
[----:B------:R-:W-:Y:S01]  /*4b40*/  ULEA UR8, UR8, UR6, 0x3 ;  /* 0x0000000608087291 */ /* 0x000fe2000f8e18ff */
[----:B------:R-:W-:-:S04]  /*4b50*/  LOP3.LUT R2, R2, UR7, RZ, 0x3c, !PT ;  /* 0x0000000702027c12 */ /* 0x000fc8000f8e3cff */
[----:B------:R-:W-:Y:S01]  /*4b60*/  SHF.L.U32 R2, R2, 0x1f, RZ ;  /* 0x0000001f02027819 */ /* 0x000fe200000006ff */
[----:B-1----:R-:W-:-:S04]  /*4b70*/  IMAD.U32 R0, RZ, RZ, UR8 ;  /* 0x00000008ff007e24 */ /* 0x002fc8000f8e00ff */
[----:B------:R1:W2:Y:S03]  /*4b80*/  SYNCS.PHASECHK.TRANS64.TRYWAIT P0, [R0+URZ], R2 ;  /* 0x00000002000075a7 */ /* 0x0002a600080011ff */
[----:B--2---:R-:W-:Y:S05]  /*4b90*/  @!P0 NANOSLEEP.SYNCS 0x989680 ;  /* 0x009896800000895d */ /* 0x004fea0003900000 */
[----:B------:R-:W2:Y:S02]  /*4ba0*/  @!P0 SYNCS.PHASECHK.TRANS64 P0, [R0+URZ], R2 ;  /* 0x00000002000085a7 */ /* 0x000ea400080010ff */
[----:B--2---:R-:W-:Y:S05]  /*4bb0*/  @P0 BRA `(.L_x_94) ;  /* 0x0000000000200947 */ /* 0x004fea0003800000 */
.L_x_95:
[----:B--2---:R2:W3:Y:S02]  /*4bc0*/  SYNCS.PHASECHK.TRANS64.TRYWAIT P0, [R0+URZ], R2 ;  /* 0x00000002000075a7 */ /* 0x0044e400080011ff */
[----:B---3--:R-:W-:Y:S05]  /*4bd0*/  @!P0 NANOSLEEP.SYNCS 0x989680 ;  /* 0x009896800000895d */ /* 0x008fea0003900000 */
[----:B------:R-:W3:Y:S02]  /*4be0*/  @!P0 SYNCS.PHASECHK.TRANS64 P0, [R0+URZ], R2 ;  /* 0x00000002000085a7 */ /* 0x000ee400080010ff */
[----:B---3--:R-:W-:Y:S05]  /*4bf0*/  @!P0 BRA `(.L_x_95) ;  /* 0xfffffffc00f08947 */ /* 0x008fea000383ffff */
[----:B------:R-:W-:Y:S05]  /*4c00*/  BRA `(.L_x_94) ;  /* 0x00000000000c7947 */ /* 0x000fea0003800000 */
.L_x_90:
[----:B------:R-:W-:-:S04]  /*4c10*/  UIADD3 UR6, UPT, UPT, UR5, 0x1c0, URZ ;  /* 0x000001c005067890 */ /* 0x000fc8000fffe0ff */
[----:B------:R-:W-:-:S09]  /*4c20*/  UPRMT UR6, UR16, 0x654, UR6 ;  /* 0x0000065410067896 */ /* 0x000fd20008000006 */
[----:B------:R-:W-:Y:S03]  /*4c30*/  SYNCS.ARRIVE.TRANS64.RED.A1T0 RZ, [UR6], RZ ;  /* 0x000000ffffff79a7 */ /* 0x000fe60008100406 */
.L_x_94:
[----:B-12---:R-:W-:Y:S01]  /*4c40*/  SHF.L.U32 R2, RZ, 0x1f, RZ ;  /* 0x0000001fff027819 */ /* 0x006fe200000006ff */
[----:B------:R-:W-:Y:S01]  /*4c50*/  UIADD3 UR6, UPT, UPT, UR5, 0x1c0, URZ ;  /* 0x000001c005067890 */ /* 0x000fe2000fffe0ff */
[----:B------:R-:W-:Y:S02]  /*4c60*/  PLOP3.LUT P0, PT, PT, PT, UP1, 0x80, 0x8 ;  /* 0x000000000008781c */ /* 0x000fe40003f0f018 */
[----:B------:R-:W1:Y:S02]  /*4c70*/  SYNCS.PHASECHK.TRANS64.TRYWAIT P1, [UR5+0x1c0], R2 ;  /* 0x0001c002ff0075a7 */ /* 0x000e640008021105 */
[----:B-1----:R-:W-:Y:S09]  /*4c80*/  @!P1 BRA `(.L_x_96) ;  /* 0x0000003800109947 */ /* 0x002ff20003800000 */
.L_x_185:
[----:B------:R-:W-:Y:S01]  /*4c90*/  @!UP1 UPRMT UR6, UR16, 0x654, UR6 ;  /* 0x0000065410069896 */ /* 0x000fe20008000006 */
[----:B------:R-:W-:Y:S01]  /*4ca0*/  UMOV UR8, 0xffff ;  /* 0x0000ffff00087882 */ /* 0x000fe20000000000 */
[----:B------:R-:W-:-:S07]  /*4cb0*/  UMOV UR5, 0x1 ;  /* 0x0000000100057882 */ /* 0x000fce0000000000 */
[----:B------:R-:W-:Y:S01]  /*4cc0*/  @!P0 SYNCS.ARRIVE.TRANS64.RED.A1T0 RZ, [UR6], RZ ;  /* 0x000000ffffff89a7 */ /* 0x000fe20008100406 */
[----:B------:R-:W-:Y:S01]  /*4cd0*/  NOP ;  /* 0x0000000000007918 */ /* 0x000fe20000000000 */
[----:B-1----:R-:W1:Y:S01]  /*4ce0*/  LDS R0, [UR4+0x14] ;  /* 0x00001404ff007984 */ /* 0x002e620008000800 */
[----:B------:R-:W-:-:S04]  /*4cf0*/  ULOP3.LUT UR6, UR21, 0xffff, URZ, 0xc0, !UPT ;  /* 0x0000ffff15067892 */ /* 0x000fc8000f8ec0ff */
[----:B------:R-:W-:-:S04]  /*4d00*/  USHF.R.U32.HI UR6, URZ, 0x5, UR6 ;  /* 0x00000005ff067899 */ /* 0x000fc80008011606 */
[----:B------:R-:W-:Y:S02]  /*4d10*/  USHF.L.U32 UR8, UR8, UR6, URZ ;  /* 0x0000000608087299 */ /* 0x000fe400080006ff */
[----:B------:R-:W-:-:S04]  /*4d20*/  USHF.L.U32 UR5, UR5, UR6, URZ ;  /* 0x0000000605057299 */ /* 0x000fc800080006ff */
[----:B-1----:R-:W-:-:S04]  /*4d30*/  LOP3.LUT R0, R0, UR8, RZ, 0xc0, !PT ;  /* 0x0000000800007c12 */ /* 0x002fc8000f8ec0ff */
[----:B------:R-:W-:-:S13]  /*4d40*/  ISETP.NE.AND P0, PT, R0, UR8, PT ;  /* 0x0000000800007c0c */ /* 0x000fda000bf05270 */
[----:B------:R-:W-:Y:S05]  /*4d50*/  @P0 BRA `(.L_x_97) ;  /* 0x0000000000580947 */ /* 0x000fea0003800000 */
[----:B------:R-:W1:Y:S02]  /*4d60*/  LDS R0, [UR4+0x18] ;  /* 0x00001804ff007984 */ /* 0x000e640008000800 */
[----:B-1----:R-:W-:-:S04]  /*4d70*/  LOP3.LUT R0, R0, UR5, RZ, 0xc0, !PT ;  /* 0x0000000500007c12 */ /* 0x002fc8000f8ec0ff */
[----:B------:R-:W-:-:S13]  /*4d80*/  ISETP.NE.AND P0, PT, R0, UR5, PT ;  /* 0x0000000500007c0c */ /* 0x000fda000bf05270 */
[----:B------:R-:W-:Y:S05]  /*4d90*/  @P0 BRA `(.L_x_98) ;  /* 0x00000000003c0947 */ /* 0x000fea0003800000 */
[----:B------:R-:W1:Y:S01]  /*4da0*/  S2R R2, SR_LANEID ;  /* 0x0000000000027919 */ /* 0x000e620000000000 */
[----:B------:R-:W-:Y:S01]  /*4db0*/  ULOP3.LUT UR8, URZ, UR8, URZ, 0x33, !UPT ;  /* 0x00000008ff087292 */ /* 0x000fe2000f8e33ff */
[----:B------:R-:W-:Y:S02]  /*4dc0*/  VOTEU.ANY UR7, UPT, PT ;  /* 0x0000000000077886 */ /* 0x000fe400038e0100 */
[----:B------:R-:W-:-:S03]  /*4dd0*/  UFLO.U32 UR7, UR7 ;  /* 0x00000007000772bd */ /* 0x000fc600080e0000 */
[----:B------:R-:W-:-:S04]  /*4de0*/  IMAD.U32 R0, RZ, RZ, UR8 ;  /* 0x00000008ff007e24 */ /* 0x000fc8000f8e00ff */
[----:B------:R2:W3:Y:S02]  /*4df0*/  REDUX UR6, R0 ;  /* 0x00000000000673c4 */ /* 0x0004e40000000000 */
[----:B------:R4:W-:Y:S01]  /*4e00*/  UTCATOMSWS.AND URZ, UR8 ;  /* 0x0000000800ff79e3 */ /* 0x0009e20008000000 */
[----:B-1----:R-:W-:Y:S02]  /*4e10*/  ISETP.EQ.U32.AND P0, PT, R2, UR7, PT ;  /* 0x0000000702007c0c */ /* 0x002fe4000bf02070 */
[----:B--2---:R-:W-:Y:S02]  /*4e20*/  LOP3.LUT R0, RZ, UR5, RZ, 0x33, !PT ;  /* 0x00000005ff007c12 */ /* 0x004fe4000f8e33ff */
[----:B---3--:R-:W-:Y:S02]  /*4e30*/  MOV R2, UR6 ;  /* 0x0000000600027c02 */ /* 0x008fe40008000f00 */
[----:B------:R-:W1:Y:S07]  /*4e40*/  REDUX UR5, R0 ;  /* 0x00000000000573c4 */ /* 0x000e6e0000000000 */
[----:B------:R4:W-:Y:S01]  /*4e50*/  @P0 ATOMS.AND RZ, [UR4+0x14], R2 ;  /* 0x00001402ffff098c */ /* 0x0009e2000a800004 */
[----:B-1----:R-:W-:-:S05]  /*4e60*/  IMAD.U32 R0, RZ, RZ, UR5 ;  /* 0x00000005ff007e24 */ /* 0x002fca000f8e00ff */
[----:B------:R4:W-:Y:S01]  /*4e70*/  @P0 ATOMS.AND RZ, [UR4+0x18], R0 ;  /* 0x00001800ffff098c */ /* 0x0009e2000a800004 */
[----:B------:R-:W-:Y:S05]  /*4e80*/  BRA `(.L_x_99) ;  /* 0x0000000000147947 */ /* 0x000fea0003800000 */
.L_x_98:
[----:B------:R-:W-:Y:S02]  /*4e90*/  MOV R2, 0x4eb0 ;  /* 0x00004eb000027802 */ /* 0x000fe40000000f00 */
[----:B-----5:R-:W-:Y:S05]  /*4ea0*/  CALL.REL.NOINC `($__internal_0_$__cuda_sm10x_tcgen05_guardrail_trap_col_being_dealloced_not_returned_by_alloc) ;  /* 0x0000003800247944 */ /* 0x020fea0003c00000 */
[----:B------:R-:W-:Y:S05]  /*4eb0*/  BRA `(.L_x_99) ;  /* 0x0000000000087947 */ /* 0x000fea0003800000 */
.L_x_97:
[----:B------:R-:W-:Y:S02]  /*4ec0*/  MOV R2, 0x4ee0 ;  /* 0x00004ee000027802 */ /* 0x000fe40000000f00 */
[----:B-----5:R-:W-:Y:S05]  /*4ed0*/  CALL.REL.NOINC `($__internal_2_$__cuda_sm10x_tcgen05_guardrail_trap_unallocated_columns_being_dealloced) ;  /* 0x0000003800307944 */ /* 0x020fea0003c00000 */
.L_x_99:
[----:B------:R-:W-:Y:S01]  /*4ee0*/  NOP ;  /* 0x0000000000007918 */ /* 0x000fe20000000000 */
[----:B----4-:R-:W-:Y:S05]  /*4ef0*/  EXIT ;  /* 0x000000000000794d */ /* 0x010fea0003800000 */
.L_x_70:
[----:B------:R-:W-:-:S09]  /*4f00*/  UISETP.NE.OR UP0, UPT, UR11, 0x3, !UP3 ;  /* 0x000000030b00788c */ /* 0x000fd2000df05670 */
[----:B------:R-:W-:Y:S05]  /*4f10*/  BRA.U UP0, `(.L_x_100) ;  /* 0x0000000900e87547 */ /* 0x000fea000b800000 */
[----:B------:R-:W1:Y:S01]  /*4f20*/  LDCU UR25, c[0x0][0x370] ;  /* 0x00006e00ff1977ac */ /* 0x000e620008000800 */
[----:B------:R-:W2:Y:S01]  /*4f30*/  LDC.64 R16, c[0x0][0x348] ;  /* 0x0000d200ff107b82 */ /* 0x000ea20000000a00 */
[----:B------:R-:W-:Y:S02]  /*4f40*/  HFMA2 R13, -RZ, RZ, 0, 0 ;  /* 0x00000000ff0d7431 */ /* 0x000fe400000001ff */
[----:B------:R-:W-:Y:S01]  /*4f50*/  IMAD.MOV.U32 R15, RZ, RZ, 0x1 ;  /* 0x00000001ff0f7424 */ /* 0x000fe200078e00ff */
[----:B------:R-:W1:Y:S01]  /*4f60*/  LDCU.128 UR20, c[0x0][0xb10] ;  /* 0x00016200ff1477ac */ /* 0x000e620008000c00 */
[----:B------:R-:W-:Y:S01]  /*4f70*/  IMAD.MOV.U32 R14, RZ, RZ, RZ ;  /* 0x000000ffff0e7224 */ /* 0x000fe200078e00ff */
[----:B------:R-:W-:Y:S01]  /*4f80*/  MOV R12, 0x1000 ;  /* 0x00001000000c7802 */ /* 0x000fe20000000f00 */
[----:B------:R-:W3:Y:S01]  /*4f90*/  LDCU UR24, c[0x0][0x374] ;  /* 0x00006e80ff1877ac */ /* 0x000ee20008000800 */
[----:B------:R-:W4:Y:S01]  /*4fa0*/  LDC.64 R2, c[0x0][0x888] ;  /* 0x00022200ff027b82 */ /* 0x000f220000000a00 */
[----:B------:R-:W3:Y:S01]  /*4fb0*/  LDCU UR13, c[0x0][0xb0c] ;  /* 0x00016180ff0d77ac */ /* 0x000ee20008000800 */
[----:B------:R-:W3:Y:S06]  /*4fc0*/  LDCU UR18, c[0x0][0xb20] ;  /* 0x00016400ff1277ac */ /* 0x000eec0008000800 */
[----:B------:R-:W2:Y:S01]  /*4fd0*/  LDC.64 R4, c[0x0][0x890] ;  /* 0x00022400ff047b82 */ /* 0x000ea20000000a00 */
[----:B------:R-:W3:Y:S01]  /*4fe0*/  LDCU UR4, c[0x0][0xb30] ;  /* 0x00016600ff0477ac */ /* 0x000ee20008000800 */
[----:B------:R-:W-:Y:S01]  /*4ff0*/  UMOV UR19, 0x400 ;  /* 0x0000040000137882 */ /* 0x000fe20000000000 */
[----:B------:R-:W-:-:S02]  /*5000*/  UISETP.GE.AND UP0, UPT, UR37, 0x1, UPT ;  /* 0x000000012500788c */ /* 0x000fc4000bf06270 */
[----:B------:R-:W-:Y:S02]  /*5010*/  ULEA UR19, UR54, UR19, 0x18 ;  /* 0x0000001336137291 */ /* 0x000fe4000f8ec0ff */
[----:B------:R-:W-:Y:S02]  /*5020*/  UP2UR UR5, UPR, URZ, 0x1 ;  /* 0x00000001ff057883 */ /* 0x000fe40008000000 */
[----:B-1----:R-:W-:Y:S02]  /*5030*/  UIMAD.WIDE.U32 UR10, UR25, UR20, URZ ;  /* 0x00000014190a72a5 */ /* 0x002fe4000f8e00ff */
[----:B------:R-:W-:Y:S02]  /*5040*/  UIADD3 UR5, UPT, UPT, UR19, 0x120, URZ ;  /* 0x0000012013057890 */ /* 0x000fe4000fffe0ff */
[----:B---3--:R-:W-:Y:S02]  /*5050*/  UIMAD.WIDE.U32 UR8, UR24, UR23, URZ ;  /* 0x00000017180872a5 */ /* 0x008fe4000f8e00ff */
[----:B------:R-:W-:-:S02]  /*5060*/  UPLOP3.LUT UP3, UPT, UPT, UPT, UPT, 0x40, 0x4 ;  /* 0x000000000004789c */ /* 0x000fc40003f6e870 */
[----:B------:R-:W-:Y:S01]  /*5070*/  UISETP.NE.AND UP4, UPT, UR37, 0x1, UPT ;  /* 0x000000012500788c */ /* 0x000fe2000bf85270 */
[----:B------:R-:W1:Y:S01]  /*5080*/  LDCU.64 UR6, c[0x0][0xb28] ;  /* 0x00016500ff0677ac */ /* 0x000e620008000a00 */
[----:B------:R-:W-:Y:S02]  /*5090*/  UISETP.NE.AND UP6, UPT, UR13, 0x1, UPT ;  /* 0x000000010d00788c */ /* 0x000fe4000bfc5270 */
[----:B------:R-:W-:Y:S02]  /*50a0*/  UISETP.NE.AND UP5, UPT, UR22, 0x1, UPT ;  /* 0x000000011600788c */ /* 0x000fe4000bfa5270 */
[----:B------:R-:W-:Y:S02]  /*50b0*/  UPRMT UR54, UR54, 0x654, UR5 ;  /* 0x0000065436367896 */ /* 0x000fe40008000005 */
[----:B------:R-:W-:Y:S02]  /*50c0*/  USHF.R.U32.HI UR28, URZ, UR21, UR11 ;  /* 0x00000015ff1c7299 */ /* 0x000fe4000801160b */
[----:B------:R-:W-:-:S02]  /*50d0*/  USHF.R.U32.HI UR27, URZ, UR18, UR9 ;  /* 0x00000012ff1b7299 */ /* 0x000fc40008011609 */
[----:B------:R-:W-:-:S11]  /*50e0*/  UISETP.NE.AND UP2, UPT, UR4, 0x1, UPT ;  /* 0x000000010400788c */ /* 0x000fd6000bf45270 */
.L_x_108:
[C---:B------:R-:W-:Y:S02]  /*50f0*/  LEA R7, R14.reuse, UR19, 0x3 ;  /* 0x000000130e077c11 */ /* 0x040fe4000f8e18ff */
[----:B------:R-:W-:Y:S02]  /*5100*/  SHF.L.U32 R0, R13, 0x1f, RZ ;  /* 0x0000001f0d007819 */ /* 0x000fe400000006ff */
[----:B------:R-:W-:Y:S02]  /*5110*/  LEA R8, R14, UR19, 0x4 ;  /* 0x000000130e087c11 */ /* 0x000fe4000f8e20ff */
[----:B---3--:R-:W3:Y:S02]  /*5120*/  SYNCS.PHASECHK.TRANS64.TRYWAIT P0, [R7+URZ+0x140], R0 ;  /* 0x00014000070075a7 */ /* 0x008ee400080011ff */
[----:B---3--:R-:W-:Y:S05]  /*5130*/  @!P0 BRA `(.L_x_101) ;  /* 0x0000003000fc8947 */ /* 0x008fea0003800000 */
.L_x_186:
[----:B------:R-:W1:Y:S01]  /*5140*/  LDS.128 R8, [R8+0x1d0] ;  /* 0x0001d00008087984 */ /* 0x000e620000000c00 */
[----:B------:R-:W-:Y:S01]  /*5150*/  UISETP.GE.AND UP0, UPT, UR37, 0x1, UPT ;  /* 0x000000012500788c */ /* 0x000fe2000bf06270 */
[----:B------:R-:W-:Y:S01]  /*5160*/  @!PT LDS RZ, [RZ] ;  /* 0x00000000fffff984 */ /* 0x000fe20000000800 */
[----:B------:R-:W-:Y:S01]  /*5170*/  @!PT LDS RZ, [RZ] ;  /* 0x00000000fffff984 */ /* 0x000fe20000000800 */
[----:B------:R-:W-:Y:S01]  /*5180*/  @!PT LDS RZ, [RZ] ;  /* 0x00000000fffff984 */ /* 0x000fe20000000800 */
[----:B------:R-:W-:Y:S01]  /*5190*/  @!PT LDS RZ, [RZ] ;  /* 0x00000000fffff984 */ /* 0x000fe20000000800 */
[----:B------:R2:W-:Y:S06]  /*51a0*/  MEMBAR.ALL.CTA ;  /* 0x0000000000007992 */ /* 0x0005ec0000008000 */
[----:B--2---:R-:W2:Y:S01]  /*51b0*/  FENCE.VIEW.ASYNC.S ;  /* 0x00000000000073c6 */ /* 0x004ea20000000000 */
[----:B-1----:R-:W-:Y:S11]  /*51c0*/  LOP3.LUT P0, RZ, R10, 0x1, RZ, 0xc0, !PT ;  /* 0x000000010aff7812 */ /* 0x002ff6000780c0ff */
[----:B------:R-:W-:Y:S02]  /*51d0*/  @!UPT UIADD3 URZ, UPT, UPT, URZ, URZ, URZ ;  /* 0x000000fffffff290 */ /* 0x000fe4000fffe0ff */
[----:B--2---:R-:W-:Y:S01]  /*51e0*/  VOTEU.ANY UP1, P0 ;  /* 0x0000000000ff7886 */ /* 0x004fe20000020100 */
[----:B------:R-:W-:Y:S11]  /*51f0*/  PLOP3.LUT P0, PT, PT, PT, UP1, 0x80, 0x8 ;  /* 0x000000000008781c */ /* 0x000ff60003f0f018 */
[----:B------:R-:W-:Y:S02]  /*5200*/  @!UPT UIADD3 URZ, UPT, UPT, URZ, URZ, URZ ;  /* 0x000000fffffff290 */ /* 0x000fe4000fffe0ff */
[----:B---3--:R-:W-:Y:S02]  /*5210*/  @P0 SHF.R.U32.HI R0, RZ, 0x10, R9 ;  /* 0x00000010ff000819 */ /* 0x008fe40000011609 */
[----:B------:R-:W-:Y:S02]  /*5220*/  @P0 MOV R6, R8 ;  /* 0x0000000800060202 */ /* 0x000fe40000000f00 */
[----:B------:R-:W-:Y:S01]  /*5230*/  @P0 R2UR UR4, R0 ;  /* 0x00000000000402ca */ /* 0x000fe200000e0000 */
[----:B------:R-:W-:Y:S01]  /*5240*/  VIADD R0, R7, 0x150 ;  /* 0x0000015007007836 */ /* 0x000fe20000000000 */
[----:B------:R-:W-:Y:S02]  /*5250*/  @P0 LOP3.LUT R8, R9, 0xffff, RZ, 0xc0, !PT ;  /* 0x0000ffff09080812 */ /* 0x000fe400078ec0ff */
[----:B------:R-:W-:Y:S02]  /*5260*/  @P0 R2UR UR8, R6 ;  /* 0x00000000060802ca */ /* 0x000fe400000e0000 */
[----:B------:R-:W-:Y:S02]  /*5270*/  PRMT R0, RZ, 0x654, R0 ;  /* 0x00000654ff007816 */ /* 0x000fe40000000000 */
[----:B------:R-:W-:Y:S02]  /*5280*/  @P0 R2UR UR5, R8 ;  /* 0x00000000080502ca */ /* 0x000fe400000e0000 */
[----:B------:R1:W-:Y:S03]  /*5290*/  SYNCS.ARRIVE.TRANS64.RED.A1T0 RZ, [R0+URZ], RZ ;  /* 0x000000ff00ff79a7 */ /* 0x0003e600081004ff */
[----:B------:R-:W-:Y:S04]  /*52a0*/  @UP1 UMOV UR29, UR4 ;  /* 0x00000004001d1c82 */ /* 0x000fe80008000000 */
[----:B------:R-:W-:Y:S04]  /*52b0*/  @UP1 UMOV UR15, UR8 ;  /* 0x00000008000f1c82 */ /* 0x000fe80008000000 */
[----:B------:R-:W-:Y:S01]  /*52c0*/  @UP1 UMOV UR14, UR5 ;  /* 0x00000005000e1c82 */ /* 0x000fe20008000000 */
[----:B------:R-:W-:Y:S05]  /*52d0*/  BRA.U !UP0, `(.L_x_102) ;  /* 0x0000000108947547 */ /* 0x000fea000b800000 */
[----:B------:R-:W-:Y:S02]  /*52e0*/  UIMAD.WIDE.U32 UR30, UR14, UR23, URZ ;  /* 0x000000170e1e72a5 */ /* 0x000fe4000f8e00ff */
[----:B------:R-:W-:Y:S02]  /*52f0*/  UIMAD.WIDE.U32 UR40, UR15, UR20, URZ ;  /* 0x000000140f2872a5 */ /* 0x000fe4000f8e00ff */
[----:B------:R-:W-:Y:S02]  /*5300*/  USEL UR4, UR24, UR27, !UP5 ;  /* 0x0000001b18047287 */ /* 0x000fe4000e800000 */
[----:B------:R-:W-:Y:S02]  /*5310*/  USHF.R.U32.HI UR32, URZ, UR18, UR31 ;  /* 0x00000012ff207299 */ /* 0x000fe4000801161f */
[----:B------:R-:W-:Y:S02]  /*5320*/  UIMAD.WIDE.U32 UR38, UR4, UR6, URZ ;  /* 0x00000006042672a5 */ /* 0x000fe4000f8e00ff */
[----:B------:R-:W-:Y:S02]  /*5330*/  USEL UR9, UR25, UR28, !UP6 ;  /* 0x0000001c19097287 */ /* 0x000fe4000f000000 */
[----:B------:R-:W-:Y:S02]  /*5340*/  USEL UR8, UR14, UR32, !UP5 ;  /* 0x000000200e087287 */ /* 0x000fe4000e800000 */
[----:B------:R-:W-:Y:S02]  /*5350*/  UIMAD.WIDE.U32 UR34, UR9, UR6, URZ ;  /* 0x00000006092272a5 */ /* 0x000fe4000f8e00ff */
[----:B------:R-:W-:Y:S02]  /*5360*/  UIMAD.WIDE.U32 UR16, UR8, UR6, URZ ;  /* 0x00000006081072a5 */ /* 0x000fe4000f8e00ff */
[----:B------:R-:W-:Y:S02]  /*5370*/  @UP4 USHF.R.U32.HI UR9, URZ, UR7, UR35 ;  /* 0x00000007ff094299 */ /* 0x000fe40008011623 */
[----:B------:R-:W-:Y:S02]  /*5380*/  USHF.R.U32.HI UR17, URZ, UR7, UR17 ;  /* 0x00000007ff117299 */ /* 0x000fe40008011611 */
[----:B------:R-:W-:Y:S02]  /*5390*/  UIMAD UR10, UR37, UR9, URZ ;  /* 0x00000009250a72a4 */ /* 0x000fe4000f8e02ff */
[----:B------:R-:W-:Y:S01]  /*53a0*/  USEL UR17, UR8, UR17, !UP4 ;  /* 0x0000001108117287 */ /* 0x000fe2000e000000 */
[----:B------:R-:W-:Y:S02]  /*53b0*/  UMOV UR31, UR41 ;  /* 0x00000029001f7c82 */ /* 0x000fe40008000000 */
[----:B------:R-:W-:Y:S02]  /*53c0*/  USHF.R.U32.HI UR30, URZ, UR21, UR31 ;  /* 0x00000015ff1e7299 */ /* 0x000fe4000801161f */
[----:B------:R-:W-:Y:S02]  /*53d0*/  UIADD3 UR16, UPT, UPT, -UR17, URZ, URZ ;  /* 0x000000ff11107290 */ /* 0x000fe4000fffe1ff */
[----:B------:R-:W-:Y:S02]  /*53e0*/  USEL UR5, UR15, UR30, !UP6 ;  /* 0x0000001e0f057287 */ /* 0x000fe4000f000000 */
[----:B------:R-:W-:Y:S01]  /*53f0*/  UIMAD UR16, UR37, UR16, UR8 ;  /* 0x00000010251072a4 */ /* 0x000fe2000f8e0208 */
[----:B------:R-:W-:Y:S02]  /*5400*/  UMOV UR31, UR39 ;  /* 0x00000027001f7c82 */ /* 0x000fe40008000000 */
[----:B------:R-:W-:Y:S04]  /*5410*/  @UP4 USHF.R.U32.HI UR4, URZ, UR7, UR31 ;  /* 0x00000007ff044299 */ /* 0x000fe8000801161f */
[----:B------:R-:W-:Y:S04]  /*5420*/  UIMAD UR4, UR37, UR4, URZ ;  /* 0x00000004250472a4 */ /* 0x000fe8000f8e02ff */
[----:B------:R-:W-:Y:S04]  /*5430*/  UISETP.GE.AND UP0, UPT, UR8, UR4, UPT ;  /* 0x000000040800728c */ /* 0x000fe8000bf06270 */
[----:B------:R-:W-:Y:S02]  /*5440*/  UISETP.GE.OR UP0, UPT, UR5, UR10, UP0 ;  /* 0x0000000a0500728c */ /* 0x000fe40008706670 */
[----:B------:R-:W-:Y:S09]  /*5450*/  UIMAD.WIDE.U32 UR10, UR5, UR6, URZ ;  /* 0x00000006050a72a5 */ /* 0x000ff2000f8e00ff */
[----:B------:R-:W-:Y:S04]  /*5460*/  @!UP0 USHF.R.U32.HI UR4, URZ, UR7, UR11 ;  /* 0x00000007ff048299 */ /* 0x000fe8000801160b */
[----:B------:R-:W-:Y:S04]  /*5470*/  @!UP0 USEL UR4, UR5, UR4, !UP4 ;  /* 0x0000000405048287 */ /* 0x000fe8000e000000 */
[----:B------:R-:W-:Y:S02]  /*5480*/  @!UP0 UIMAD UR12, UR9, UR16, UR4 ;  /* 0x00000010090c82a4 */ /* 0x000fe4000f8e0204 */
[----:B------:R-:W-:Y:S02]  /*5490*/  @!UP0 UIADD3 UR16, UPT, UPT, UR17, -UR4, URZ ;  /* 0x8000000411108290 */ /* 0x000fe4000fffe0ff */
[----:B------:R-:W-:Y:S02]  /*54a0*/  UIADD3 UR9, UPT, UPT, -UR5, URZ, URZ ;  /* 0x000000ff05097290 */ /* 0x000fe4000fffe1ff */
[----:B------:R-:W-:Y:S02]  /*54b0*/  UIADD3 UR4, UPT, UPT, -UR8, URZ, URZ ;  /* 0x000000ff08047290 */ /* 0x000fe4000fffe1ff */
[----:B------:R-:W-:Y:S02]  /*54c0*/  @!UP0 UIMAD UR8, UR16, UR37, UR5 ;  /* 0x00000025100882a4 */ /* 0x000fe4000f8e0205 */
[----:B------:R-:W-:Y:S02]  /*54d0*/  UIMAD UR15, UR13, UR9, UR15 ;  /* 0x000000090d0f72a4 */ /* 0x000fe4000f8e020f */
[----:B------:R-:W-:Y:S01]  /*54e0*/  UIMAD UR14, UR22, UR4, UR14 ;  /* 0x00000004160e72a4 */ /* 0x000fe2000f8e020e */
[----:B------:R-:W-:Y:S02]  /*54f0*/  @!UP0 UMOV UR5, UR12 ;  /* 0x0000000c00058c82 */ /* 0x000fe40008000000 */
[----:B------:R-:W-:Y:S02]  /*5500*/  UIMAD UR15, UR5, UR13, UR15 ;  /* 0x0000000d050f72a4 */ /* 0x000fe4000f8e020f */
[----:B------:R-:W-:Y:S11]  /*5510*/  UIMAD UR14, UR8, UR22, UR14 ;  /* 0x00000016080e72a4 */ /* 0x000ff6000f8e020e */
[----:B------:R-:W-:Y:S01]  /*5520*/  @!UPT UIADD3 URZ, UPT, UPT, URZ, URZ, URZ ;  /* 0x000000fffffff290 */ /* 0x000fe2000fffe0ff */
.L_x_102:
[----:B------:R-:W2:Y:S01]  /*5530*/  @!UP2 LDCU.128 UR8, c[0x0][0xb10] ;  /* 0x00016200ff08a7ac */ /* 0x000ea20008000c00 */
[C---:B------:R-:W-:Y:S02]  /*5540*/  ISETP.NE.U32.AND P1, PT, R4.reuse, RZ, PT ;  /* 0x000000ff0400720c */ /* 0x040fe40003f25070 */
[----:B------:R-:W-:Y:S02]  /*5550*/  ISETP.NE.U32.AND P0, PT, R4, RZ, PT ;  /* 0x000000ff0400720c */ /* 0x000fe40003f05070 */
[C---:B------:R-:W-:Y:S02]  /*5560*/  ISETP.NE.AND.EX P1, PT, R5.reuse, RZ, PT, P1 ;  /* 0x000000ff0500720c */ /* 0x040fe40003f25310 */
[----:B------:R-:W-:Y:S01]  /*5570*/  ISETP.NE.AND.EX P0, PT, R5, RZ, PT, P0 ;  /* 0x000000ff0500720c */ /* 0x000fe20003f05300 */
[----:B------:R-:W3:Y:S01]  /*5580*/  @!UP2 LDCU UR5, c[0x0][0xb0c] ;  /* 0x00016180ff05a7ac */ /* 0x000ee20008000800 */
[----:B------:R-:W-:Y:S01]  /*5590*/  SHF.L.U32 R6, R15, 0x1f, RZ ;  /* 0x0000001f0f067819 */ /* 0x000fe200000006ff */
[----:B--2---:R-:W-:Y:S04]  /*55a0*/  UIMAD.WIDE.U32 UR16, UR15, UR8, URZ ;  /* 0x000000080f1072a5 */ /* 0x004fe8000f8e00ff */
[----:B------:R-:W-:Y:S02]  /*55b0*/  @!UP2 USHF.R.U32.HI UR4, URZ, UR9, UR17 ;  /* 0x00000009ff04a299 */ /* 0x000fe40008011611 */
[----:B------:R-:W-:Y:S02]  /*55c0*/  UIMAD.WIDE.U32 UR16, UR14, UR11, URZ ;  /* 0x0000000b0e1072a5 */ /* 0x000fe4000f8e00ff */
[----:B---3--:R-:W-:Y:S04]  /*55d0*/  @!UP2 UISETP.NE.AND UP0, UPT, UR5, 0x1, UPT ;  /* 0x000000010500a88c */ /* 0x008fe8000bf05270 */
[----:B------:R-:W-:Y:S02]  /*55e0*/  @!UP2 USEL UR8, UR15, UR4, !UP0 ;  /* 0x000000040f08a287 */ /* 0x000fe4000c000000 */
[----:B------:R-:W-:Y:S01]  /*55f0*/  @!UP2 UISETP.NE.AND UP0, UPT, UR10, 0x1, UPT ;  /* 0x000000010a00a88c */ /* 0x000fe2000bf05270 */
[----:B------:R-:W2:Y:S02]  /*5600*/  @!UP2 LDCU UR4, c[0x0][0xb20] ;  /* 0x00016400ff04a7ac */ /* 0x000ea40008000800 */
[----:B--2---:R-:W-:Y:S04]  /*5610*/  @!UP2 USHF.R.U32.HI UR4, URZ, UR4, UR17 ;  /* 0x00000004ff04a299 */ /* 0x004fe80008011611 */
[----:B------:R-:W-:Y:S04]  /*5620*/  @!UP2 USEL UR9, UR14, UR4, !UP0 ;  /* 0x000000040e09a287 */ /* 0x000fe8000c000000 */
[----:B------:R-:W-:Y:S02]  /*5630*/  @!UP2 UIADD3 UR4, UPT, UPT, -UR8, UR9, URZ ;  /* 0x000000090804a290 */ /* 0x000fe4000fffe1ff */
[----:B------:R-:W-:Y:S02]  /*5640*/  @!UP2 UIADD3 UR8, UPT, UPT, UR8, -UR9, URZ ;  /* 0x800000090808a290 */ /* 0x000fe4000fffe0ff */
[----:B------:R-:W-:Y:S02]  /*5650*/  @!UP2 UIMAD UR15, UR4, UR5, UR15 ;  /* 0x00000005040fa2a4 */ /* 0x000fe4000f8e020f */
[----:B------:R-:W-:Y:S01]  /*5660*/  @!UP2 UIMAD UR14, UR8, UR10, UR14 ;  /* 0x0000000a080ea2a4 */ /* 0x000fe2000f8e020e */
[----:B------:R-:W-:Y:S11]  /*5670*/  BRA.U UP3, `(.L_x_103) ;  /* 0x0000000103107547 */ /* 0x000ff6000b800000 */
[----:B------:R-:W-:Y:S04]  /*5680*/  MOV R7, UR26 ;  /* 0x0000001a00077c02 */ /* 0x000fe80008000f00 */
[----:B------:R-:W-:Y:S04]  /*5690*/  SHF.L.U32 R7, R7, 0x1f, RZ ;  /* 0x0000001f07077819 */ /* 0x000fe800000006ff */
[----:B------:R-:W2:Y:S02]  /*56a0*/  SYNCS.PHASECHK.TRANS64.TRYWAIT P2, [UR19+0x138], R7 ;  /* 0x00013807ff0075a7 */ /* 0x000ea40008041113 */
[----:B--2---:R-:W-:Y:S05]  /*56b0*/  @!P2 BRA `(.L_x_104) ;  /* 0x0000002c00b0a947 */ /* 0x004fea0003800000 */
.L_x_103:
[----:B------:R-:W-:Y:S05]  /*56c0*/  @!P1 BRA `(.L_x_105) ;  /* 0x00000000002c9947 */ /* 0x000fea0003800000 */
[----:B----4-:R-:W-:Y:S01]  /*56d0*/  ISETP.NE.U32.AND P1, PT, R2, RZ, PT ;  /* 0x000000ff0200720c */ /* 0x010fe20003f25070 */
[----:B------:R-:W-:Y:S03]  /*56e0*/  IMAD.MOV.U32 R81, RZ, RZ, 0x1 ;  /* 0x00000001ff517424 */ /* 0x000fe600078e00ff */
[----:B------:R-:W-:Y:S11]  /*56f0*/  ISETP.NE.AND.EX P1, PT, R3, RZ, PT, P1 ;  /* 0x000000ff0300720c */ /* 0x000ff60003f25310 */
[----:B------:R-:W-:Y:S02]  /*5700*/  @!UPT UIADD3 URZ, UPT, UPT, URZ, URZ, URZ ;  /* 0x000000fffffff290 */ /* 0x000fe4000fffe0ff */
[----:B------:R-:W2:Y:S01]  /*5710*/  @P1 LDC.64 R8, c[0x0][0x888] ;  /* 0x00022200ff081b82 */ /* 0x000ea20000000a00 */
[----:B-1----:R-:W-:Y:S04]  /*5720*/  @P1 IMAD R0, R4, UR36, RZ ;  /* 0x0000002404001c24 */ /* 0x002fe8000f8e02ff */
[----:B--2---:R-:W-:Y:S04]  /*5730*/  @P1 IMAD.WIDE R8, R0, 0x4, R8 ;  /* 0x0000000400081825 */ /* 0x004fe800078e0208 */
[----:B------:R-:W-:Y:S01]  /*5740*/  HFMA2 R0, -RZ, RZ, 0, 5.9604644775390625e-08 ;  /* 0x00000001ff007431 */ /* 0x000fe200000001ff */
[----:B-----5:R2:W5:Y:S04]  /*5750*/  @P1 LDG.E R40, desc[UR52][R8.64] ;  /* 0x0000003408281981 */ /* 0x020568000c1e1900 */
[----:B------:R-:W-:Y:S01]  /*5760*/  @!P1 PRMT R81, R0, 0x7610, R81 ;  /* 0x0000761000519816 */ /* 0x000fe20000000051 */
[----:B--2---:R-:W3:Y:S06]  /*5770*/  @!P1 LDC R40, c[0x0][0x880] ;  /* 0x00022000ff289b82 */ /* 0x004eec0000000800 */
.L_x_105:
[----:B---3-5:R-:W-:Y:S01]  /*5780*/  @!P0 ISETP.EQ.AND P1, PT, R40, RZ, PT ;  /* 0x000000ff2800820c */ /* 0x028fe20003f22270 */
[----:B------:R-:W-:Y:S01]  /*5790*/  @!UPT UIADD3 URZ, UPT, UPT, URZ, URZ, URZ ;  /* 0x000000fffffff290 */ /* 0x000fe2000fffe0ff */
[----:B------:R-:W-:Y:S11]  /*57a0*/  @!P0 BRA `(.L_x_106) ;  /* 0x0000000000188947 */ /* 0x000ff60003800000 */
[----:B------:R-:W-:Y:S02]  /*57b0*/  LOP3.LUT P0, RZ, R81, 0xff, RZ, 0xc0, !PT ;  /* 0x000000ff51ff7812 */ /* 0x000fe4000780c0ff */
[----:B----4-:R-:W-:Y:S04]  /*57c0*/  ISETP.NE.U32.AND P1, PT, R2, RZ, PT ;  /* 0x000000ff0200720c */ /* 0x010fe80003f25070 */
[----:B------:R-:W-:Y:S04]  /*57d0*/  ISETP.NE.AND.EX P1, PT, R3, RZ, PT, P1 ;  /* 0x000000ff0300720c */ /* 0x000fe80003f25310 */
[----:B------:R-:W-:Y:S03]  /*57e0*/  PLOP3.LUT P1, PT, P1, PT, PT, 0x8, 0x80 ;  /* 0x000000000080781c */ /* 0x000fe60000f2e170 */
[----:B------:R-:W-:Y:S11]  /*57f0*/  @P0 ISETP.EQ.AND P1, PT, R40, RZ, PT ;  /* 0x000000ff2800020c */ /* 0x000ff60003f22270 */
[----:B------:R-:W-:Y:S02]  /*5800*/  @!UPT UIADD3 URZ, UPT, UPT, URZ, URZ, URZ ;  /* 0x000000fffffff290 */ /* 0x000fe4000fffe0ff */
.L_x_106:
[----:B------:R-:W2:Y:S01]  /*5810*/  SYNCS.PHASECHK.TRANS64.TRYWAIT P0, [UR19+0x128], R6 ;  /* 0x00012806ff0075a7 */ /* 0x000ea20008001113 */
[----:B------:R-:W-:Y:S02]  /*5820*/  ELECT P2, URZ, PT ;  /* 0x0000000000ff782f */ /* 0x000fe40003840000 */
[----:B------:R-:W-:Y:S01]  /*5830*/  IADD3 R14, PT, PT, R14, 0x1, RZ ;  /* 0x000000010e0e7810 */ /* 0x000fe20007ffe0ff */
[----:B--2---:R-:W-:Y:S10]  /*5840*/  @!P0 BRA `(.L_x_107) ;  /* 0x0000002c00648947 */ /* 0x004ff40003800000 */
.L_x_189:
[----:B------:R-:W-:Y:S01]  /*5850*/  PLOP3.LUT P1, PT, P1, P2, PT, 0xf2, 0x2f ;  /* 0x00000000002f781c */ /* 0x000fe20000f25e72 */
[----:B------:R-:W-:Y:S01]  /*5860*/  UMOV UR16, 0x0 ;  /* 0x0000000000107882 */ /* 0x000fe20000000000 */
[----:B------:R-:W-:Y:S01]  /*5870*/  UMOV UR17, 0x10000000 ;  /* 0x1000000000117882 */ /* 0x000fe20000000000 */
[----:B------:R-:W-:Y:S01]  /*5880*/  UMOV UR12, UR36 ;  /* 0x00000024000c7c82 */ /* 0x000fe20008000000 */
[----:B------:R-:W-:Y:S01]  /*5890*/  LOP3.LUT R15, R15, 0x1, RZ, 0x3c, !PT ;  /* 0x000000010f0f7812 */ /* 0x000fe200078e3cff */
[----:B------:R-:W-:Y:S01]  /*58a0*/  UPLOP3.LUT UP3, UPT, UPT, UPT, UPT, 0x80, 0x8 ;  /* 0x000000000008789c */ /* 0x000fe20003f6f070 */
[----:B------:R-:W-:Y:S07]  /*58b0*/  UMOV UR36, UR29 ;  /* 0x0000001d00247c82 */ /* 0x000fee0008000000 */
[----:B-1----:R-:W-:Y:S01]  /*58c0*/  @!P1 IADD3 R6, P0, PT, R16, 0x580, RZ ;  /* 0x0000058010069810 */ /* 0x002fe20007f1e0ff */
[----:B------:R-:W-:Y:S03]  /*58d0*/  VOTEU.ALL UP0, P1 ;  /* 0x0000000000ff7886 */ /* 0x000fe60000800000 */
[----:B------:R-:W-:Y:S01]  /*58e0*/  @!P1 R2UR UR5, R6 ;  /* 0x00000000060592ca */ /* 0x000fe200000e0000 */
[----:B------:R-:W-:Y:S01]  /*58f0*/  @!P1 IMAD.X R0, RZ, RZ, R17, P0 ;  /* 0x000000ffff009224 */ /* 0x000fe200000e0611 */
[----:B------:R-:W-:Y:S01]  /*5900*/  @!UP0 USHF.L.U32 UR10, UR51, 0x6, URZ ;  /* 0x00000006330a8899 */ /* 0x000fe200080006ff */
[----:B------:R-:W-:Y:S01]  /*5910*/  ISETP.NE.AND P0, PT, R14, 0x2, PT ;  /* 0x000000020e00780c */ /* 0x000fe20003f05270 */
[----:B------:R-:W-:Y:S02]  /*5920*/  @!UP0 USHF.L.U32 UR11, UR50, 0x6, URZ ;  /* 0x00000006320b8899 */ /* 0x000fe400080006ff */
[----:B------:R-:W-:Y:S01]  /*5930*/  @!P1 R2UR UR4, R0 ;  /* 0x00000000000492ca */ /* 0x000fe200000e0000 */
[----:B------:R-:W-:Y:S01]  /*5940*/  @!UP0 UIADD3 UR8, UPT, UPT, UR19, 0x200, URZ ;  /* 0x0000020013088890 */ /* 0x000fe2000fffe0ff */
[----:B------:R-:W-:Y:S01]  /*5950*/  SEL R0, RZ, 0x1, P0 ;  /* 0x00000001ff007807 */ /* 0x000fe20000000000 */
[----:B------:R-:W-:Y:S01]  /*5960*/  @!UP0 UIADD3 UR9, UPT, UPT, UR19, 0x120, URZ ;  /* 0x0000012013098890 */ /* 0x000fe2000fffe0ff */
[----:B------:R-:W-:Y:S01]  /*5970*/  SEL R14, R14, RZ, P0 ;  /* 0x000000ff0e0e7207 */ /* 0x000fe20000000000 */
[----:B------:R-:W-:Y:S01]  /*5980*/  VOTEU.ALL UP0, P1 ;  /* 0x0000000000ff7886 */ /* 0x000fe20000800000 */
[----:B------:R-:W-:Y:S01]  /*5990*/  LOP3.LUT R13, R13, R0, RZ, 0x3c, !PT ;  /* 0x000000000d0d7212 */ /* 0x000fe200078e3cff */
[----:B------:R-:W-:Y:S01]  /*59a0*/  IMAD.U32 R6, RZ, RZ, UR5 ;  /* 0x00000005ff067e24 */ /* 0x000fe2000f8e00ff */
[----:B------:R-:W-:Y:S02]  /*59b0*/  UIADD3 UR51, UPT, UPT, UR14, UR48, URZ ;  /* 0x000000300e337290 */ /* 0x000fe4000fffe0ff */
[----:B------:R-:W-:Y:S03]  /*59c0*/  UIADD3 UR50, UPT, UPT, UR15, UR49, URZ ;  /* 0x000000310f327290 */ /* 0x000fe6000fffe0ff */
[----:B------:R-:W-:Y:S01]  /*59d0*/  IMAD.U32 R7, RZ, RZ, UR4 ;  /* 0x00000004ff077e24 */ /* 0x000fe2000f8e00ff */
[----:B------:R-:W-:Y:S04]  /*59e0*/  @!P1 R2UR UR4, R6 ;  /* 0x00000000060492ca */ /* 0x000fe800000e0000 */
[----:B------:R-:W-:Y:S11]  /*59f0*/  @!P1 R2UR UR5, R7 ;  /* 0x00000000070592ca */ /* 0x000ff600000e0000 */
[----:B------:R-:W-:Y:S02]  /*5a00*/  @!UPT UIADD3 URZ, UPT, UPT, URZ, URZ, URZ ;  /* 0x000000fffffff290 */ /* 0x000fe4000fffe0ff */
[----:B------:R3:W-:Y:S01]  /*5a10*/  @!UP0 UTMALDG.3D [UR8], [UR4], desc[UR16] ;  /* 0x00001008040085b4 */ /* 0x0007e20008011000 */
[----:B------:R3:W-:Y:S01]  /*5a20*/  @!P1 SYNCS.ARRIVE.TRANS64.RED.A0TR RZ, [UR19+0x120], R12 ;  /* 0x0001200cffff99a7 */ /* 0x0007e20008300413 */
[----:B------:R-:W-:Y:S01]  /*5a30*/  SYNCS.ARRIVE.TRANS64.RED.A1T0 RZ, [UR54], RZ ;  /* 0x000000ffffff79a7 */ /* 0x000fe20008100436 */
[----:B------:R-:W-:Y:S05]  /*5a40*/  BRA.U UP1, `(.L_x_108) ;  /* 0xfffffff501a87547 */ /* 0x000fea000b83ffff */
[----:B------:R-:W-:Y:S07]  /*5a50*/  MOV R0, UR19 ;  /* 0x0000001300007c02 */ /* 0x000fee0008000f00 */
.L_x_109:
[----:B-1--4-:R-:W-:-:S04]  /*5a60*/  SHF.L.U32 R2, R15, 0x1f, RZ ;  /* 0x0000001f0f027819 */ /* 0x012fc800000006ff */
[----:B------:R1:W2:Y:S03]  /*5a70*/  SYNCS.PHASECHK.TRANS64.TRYWAIT P0, [R0+URZ+0x128], R2 ;  /* 0x00012802000075a7 */ /* 0x0002a600080011ff */
[----:B--2---:R-:W-:Y:S05]  /*5a80*/  @!P0 NANOSLEEP.SYNCS 0x989680 ;  /* 0x009896800000895d */ /* 0x004fea0003900000 */
[----:B------:R-:W2:Y:S02]  /*5a90*/  @!P0 SYNCS.PHASECHK.TRANS64 P0, [R0+URZ+0x128], R2 ;  /* 0x00012802000085a7 */ /* 0x000ea400080010ff */
[----:B--23--:R-:W-:Y:S05]  /*5aa0*/  @P0 EXIT ;  /* 0x000000000000094d */ /* 0x00cfea0003800000 */
[----:B------:R-:W-:Y:S05]  /*5ab0*/  BRA `(.L_x_109) ;  /* 0xfffffffc00e87947 */ /* 0x000fea000383ffff */
.L_x_100:
[----:B------:R-:W-:-:S06]  /*5ac0*/  UISETP.GE.AND UP0, UPT, UR11, 0x4, UPT ;  /* 0x000000040b00788c */ /* 0x000fcc000bf06270 */
[----:B------:R-:W-:-:S13]  /*5ad0*/  PLOP3.LUT P0, PT, PT, PT, UP0, 0x80, 0x8 ;  /* 0x000000000008781c */ /* 0x000fda0003f0f008 */
[----:B------:R-:W-:Y:S05]  /*5ae0*/  @!P0 EXIT ;  /* 0x000000000000894d */ /* 0x000fea0003800000 */
[----:B------:R-:W-:Y:S01]  /*5af0*/  BAR.SYNC.DEFER_BLOCKING 0x6, 0xa0 ;  /* 0x0182800000007b1d */ /* 0x000fe20000010000 */
[C---:B------:R-:W-:Y:S01]  /*5b00*/  IMAD.SHL.U32 R4, R78.reuse, 0x40, RZ ;  /* 0x000000404e047824 */ /* 0x040fe200078e00ff */
[----:B------:R-:W-:Y:S01]  /*5b10*/  SHF.R.U32.HI R5, RZ, 0x1, R78 ;  /* 0x00000001ff057819 */ /* 0x000fe2000001164e */
[C---:B------:R-:W-:Y:S01]  /*5b20*/  IMAD.SHL.U32 R2, R78.reuse, 0x8, RZ ;  /* 0x000000084e027824 */ /* 0x040fe200078e00ff */
[----:B------:R-:W-:Y:S01]  /*5b30*/  CS2R R86, SRZ ;  /* 0x0000000000567805 */ /* 0x000fe2000001ff00 */
[----:B------:R-:W-:Y:S01]  /*5b40*/  IMAD.U32 R37, R78, 0x10000, RZ ;  /* 0x000100004e257824 */ /* 0x000fe200078e00ff */
[----:B------:R-:W-:Y:S01]  /*5b50*/  UMOV UR57, 0x400 ;  /* 0x0000040000397882 */ /* 0x000fe20000000000 */
[C---:B------:R-:W-:Y:S01]  /*5b60*/  LOP3.LUT R3, R4.reuse, 0x180, RZ, 0xc0, !PT ;  /* 0x0000018004037812 */ /* 0x040fe200078ec0ff */
[----:B------:R-:W-:Y:S01]  /*5b70*/  ULEA UR57, UR54, UR57, 0x18 ;  /* 0x0000003936397291 */ /* 0x000fe2000f8ec0ff */
[----:B------:R-:W-:Y:S01]  /*5b80*/  LOP3.LUT R4, R4, 0x640, RZ, 0xc0, !PT ;  /* 0x0000064004047812 */ /* 0x000fe200078ec0ff */
[----:B------:R-:W1:Y:S01]  /*5b90*/  LDC.64 R70, c[0x0][0x888] ;  /* 0x00022200ff467b82 */ /* 0x000e620000000a00 */
[----:B------:R-:W-:Y:S01]  /*5ba0*/  LOP3.LUT R2, R3, 0x30, R2, 0xf8, !PT ;  /* 0x0000003003027812 */ /* 0x000fe200078ef802 */
[----:B------:R-:W-:Y:S01]  /*5bb0*/  IMAD.SHL.U32 R3, R82, 0x800, RZ ;  /* 0x0000080052037824 */ /* 0x000fe200078e00ff */
[----:B------:R-:W-:Y:S01]  /*5bc0*/  UIADD3 UR4, UPT, UPT, UR57, 0x1200, URZ ;  /* 0x0000120039047890 */ /* 0x000fe2000fffe0ff */
[----:B------:R-:W-:Y:S01]  /*5bd0*/  IMAD.SHL.U32 R79, R78, 0x10, RZ ;  /* 0x000000104e4f7824 */ /* 0x000fe200078e00ff */
[----:B------:R-:W-:Y:S01]  /*5be0*/  LOP3.LUT R2, R2, 0x20, R5, 0x78, !PT ;  /* 0x0000002002027812 */ /* 0x000fe200078e7805 */
[----:B------:R-:W-:Y:S01]  /*5bf0*/  IMAD.MOV.U32 R36, RZ, RZ, RZ ;  /* 0x000000ffff247224 */ /* 0x000fe200078e00ff */
[----:B------:R-:W-:Y:S01]  /*5c00*/  LOP3.LUT R3, R4, 0x800, R3, 0xf8, !PT ;  /* 0x0000080004037812 */ /* 0x000fe200078ef803 */
[----:B------:R-:W2:Y:S01]  /*5c10*/  LDC.64 R76, c[0x0][0x890] ;  /* 0x00022400ff4c7b82 */ /* 0x000ea20000000a00 */
[----:B------:R-:W-:-:S02]  /*5c20*/  LOP3.LUT R79, R79, 0x20, RZ, 0xc0, !PT ;  /* 0x000000204f4f7812 */ /* 0x000fc400078ec0ff */
[----:B------:R-:W-:Y:S02]  /*5c30*/  CS2R R84, SRZ ;  /* 0x0000000000547805 */ /* 0x000fe4000001ff00 */
[----:B------:R-:W-:Y:S01]  /*5c40*/  LOP3.LUT R80, R3, R2, RZ, 0xfc, !PT ;  /* 0x0000000203507212 */ /* 0x000fe200078efcff */
[----:B------:R-:W-:Y:S01]  /*5c50*/  IMAD.SHL.U32 R3, R82, 0x200000, RZ ;  /* 0x0020000052037824 */ /* 0x000fe200078e00ff */
[----:B------:R-:W3:Y:S01]  /*5c60*/  LDCU UR59, c[0x0][0x370] ;  /* 0x00006e00ff3b77ac */ /* 0x000ee20008000800 */
[----:B------:R-:W4:Y:S01]  /*5c70*/  LDS R0, [UR57+0x1f0] ;  /* 0x0001f039ff007984 */ /* 0x000f220008000800 */
[----:B------:R-:W-:Y:S01]  /*5c80*/  IMAD.U32 R88, RZ, RZ, UR4 ;  /* 0x00000004ff587e24 */ /* 0x000fe2000f8e00ff */
[----:B------:R-:W1:Y:S01]  /*5c90*/  LDC.64 R74, c[0x0][0x8b0] ;  /* 0x00022c00ff4a7b82 */ /* 0x000e620000000a00 */
[----:B------:R-:W-:Y:S01]  /*5ca0*/  LOP3.LUT R3, R3, 0x200000, RZ, 0xc0, !PT ;  /* 0x0020000003037812 */ /* 0x000fe200078ec0ff */
[----:B------:R-:W-:Y:S01]  /*5cb0*/  VIADD R2, R80, UR57 ;  /* 0x0000003950027c36 */ /* 0x000fe20008000000 */
[----:B------:R-:W1:Y:S02]  /*5cc0*/  LDCU.64 UR62, c[0x0][0x348] ;  /* 0x00006900ff3e77ac */ /* 0x000e640008000a00 */
[----:B------:R-:W-:-:S02]  /*5cd0*/  LOP3.LUT R37, R3, 0x400000, R37, 0xf8, !PT ;  /* 0x0040000003257812 */ /* 0x000fc400078ef825 */
[----:B------:R-:W-:Y:S01]  /*5ce0*/  IADD3 R79, PT, PT, -R79, 0x200, R2 ;  /* 0x000002004f4f7810 */ /* 0x000fe20007ffe102 */
[----:B------:R-:W1:Y:S01]  /*5cf0*/  LDC.64 R72, c[0x0][0x8a8] ;  /* 0x00022a00ff487b82 */ /* 0x000e620000000a00 */
[----:B------:R-:W1:Y:S01]  /*5d00*/  LDCU UR41, c[0x0][0xb0c] ;  /* 0x00016180ff2977ac */ /* 0x000e620008000800 */
[----:B------:R-:W1:Y:S01]  /*5d10*/  LDCU UR55, c[0x0][0xb20] ;  /* 0x00016400ff3777ac */ /* 0x000e620008000800 */
[----:B------:R-:W1:Y:S01]  /*5d20*/  LDCU UR40, c[0x0][0xb30] ;  /* 0x00016600ff2877ac */ /* 0x000e620008000800 */
[----:B------:R-:W1:Y:S01]  /*5d30*/  LDCU.64 UR38, c[0x0][0xb28] ;  /* 0x00016500ff2677ac */ /* 0x000e620008000a00 */
[----:B------:R-:W1:Y:S01]  /*5d40*/  LDCU.128 UR44, c[0x0][0xb10] ;  /* 0x00016200ff2c77ac */ /* 0x000e620008000c00 */
[----:B------:R-:W1:Y:S01]  /*5d50*/  LDCU UR58, c[0x0][0x374] ;  /* 0x00006e80ff3a77ac */ /* 0x000e620008000800 */
[----:B------:R-:W-:Y:S01]  /*5d60*/  UIADD3 UR56, UPT, UPT, UR57, 0x200, URZ ;  /* 0x0000020039387890 */ /* 0x000fe2000fffe0ff */
[----:B--234-:R-:W-:-:S11]  /*5d70*/  IMAD.IADD R37, R0, 0x1, R37 ;  /* 0x0000000100257824 */ /* 0x01cfd600078e0225 */
.L_x_127:
[----:B------:R-:W-:Y:S02]  /*5d80*/  LEA R3, R84, UR57, 0x3 ;  /* 0x0000003954037c11 */ /* 0x000fe4000f8e18ff */
[----:B------:R-:W-:Y:S02]  /*5d90*/  SHF.L.U32 R0, R86, 0x1f, RZ ;  /* 0x0000001f56007819 */ /* 0x000fe400000006ff */
[----:B------:R-:W-:Y:S02]  /*5da0*/  LEA R4, R84, UR57, 0x4 ;  /* 0x0000003954047c11 */ /* 0x000fe4000f8e20ff */
[----:B--2---:R-:W2:Y:S02]  /*5db0*/  SYNCS.PHASECHK.TRANS64.TRYWAIT P0, [R3+URZ+0x140], R0 ;  /* 0x00014000030075a7 */ /* 0x004ea400080011ff */
[----:B-12---:R-:W-:Y:S05]  /*5dc0*/  @!P0 BRA `(.L_x_110) ;  /* 0x00000028001c8947 */ /* 0x006fea0003800000 */
.L_x_190:
[----:B------:R-:W3:Y:S01]  /*5dd0*/  LDS.128 R4, [R4+0x1d0] ;  /* 0x0001d00004047984 */ /* 0x000ee20000000c00 */
[----:B------:R-:W-:Y:S01]  /*5de0*/  UISETP.GE.AND UP0, UPT, UR37, 0x1, UPT ;  /* 0x000000012500788c */ /* 0x000fe2000bf06270 */
[----:B------:R-:W-:Y:S01]  /*5df0*/  @!PT LDS RZ, [RZ] ;  /* 0x00000000fffff984 */ /* 0x000fe20000000800 */
[----:B------:R-:W-:Y:S01]  /*5e00*/  @!PT LDS RZ, [RZ] ;  /* 0x00000000fffff984 */ /* 0x000fe20000000800 */
[----:B------:R-:W-:Y:S01]  /*5e10*/  @!PT LDS RZ, [RZ] ;  /* 0x00000000fffff984 */ /* 0x000fe20000000800 */
[----:B------:R-:W-:Y:S01]  /*5e20*/  @!PT LDS RZ, [RZ] ;  /* 0x00000000fffff984 */ /* 0x000fe20000000800 */
[----:B------:R4:W-:Y:S06]  /*5e30*/  MEMBAR.ALL.CTA ;  /* 0x0000000000007992 */ /* 0x0009ec0000008000 */
[----:B----4-:R-:W4:Y:S01]  /*5e40*/  FENCE.VIEW.ASYNC.S ;  /* 0x00000000000073c6 */ /* 0x010f220000000000 */
[----:B---3--:R-:W-:Y:S11]  /*5e50*/  LOP3.LUT P0, RZ, R6, 0x1, RZ, 0xc0, !PT ;  /* 0x0000000106ff7812 */ /* 0x008ff6000780c0ff */
[----:B------:R-:W-:Y:S02]  /*5e60*/  @!UPT UIADD3 URZ, UPT, UPT, URZ, URZ, URZ ;  /* 0x000000fffffff290 */ /* 0x000fe4000fffe0ff */
[----:B----4-:R-:W-:Y:S01]  /*5e70*/  VOTEU.ANY UP1, P0 ;  /* 0x0000000000ff7886 */ /* 0x010fe20000020100 */
[----:B------:R-:W-:Y:S01]  /*5e80*/  PLOP3.LUT P0, PT, PT, PT, UP1, 0x80, 0x8 ;  /* 0x000000000008781c */ /* 0x000fe20003f0f018 */
[----:B------:R-:W-:Y:S11]  /*5e90*/  UP2UR UR61, UPR, URZ, 0x2 ;  /* 0x00000002ff3d7883 */ /* 0x000ff60008000000 */
[----:B------:R-:W-:Y:S01]  /*5ea0*/  @!UPT UIADD3 URZ, UPT, UPT, URZ, URZ, URZ ;  /* 0x000000fffffff290 */ /* 0x000fe2000fffe0ff */
[----:B--2---:R-:W-:Y:S02]  /*5eb0*/  @P0 SHF.R.U32.HI R0, RZ, 0x10, R5 ;  /* 0x00000010ff000819 */ /* 0x004fe40000011605 */
        /* <DEDUP_REMOVED lines=12> */
[----:B-1----:R-:W-:Y:S02]  /*5f80*/  UIMAD.WIDE.U32 UR14, UR58, UR47, URZ ;  /* 0x0000002f3a0e72a5 */ /* 0x002fe4000f8e00ff */
[----:B------:R-:W-:Y:S02]  /*5f90*/  UISETP.NE.AND UP0, UPT, UR46, 0x1, UPT ;  /* 0x000000012e00788c */ /* 0x000fe4000bf05270 */
[----:B------:R-:W-:Y:S02]  /*5fa0*/  USHF.R.U32.HI UR15, URZ, UR55, UR15 ;  /* 0x00000037ff0f7299 */ /* 0x000fe4000801160f */
[----:B------:R-:W-:Y:S02]  /*5fb0*/  UIMAD.WIDE.U32 UR18, UR59, UR44, URZ ;  /* 0x0000002c3b1272a5 */ /* 0x000fe4000f8e00ff */
[----:B------:R-:W-:Y:S02]  /*5fc0*/  UIMAD.WIDE.U32 UR20, UR42, UR47, URZ ;  /* 0x0000002f2a1472a5 */ /* 0x000fe4000f8e00ff */
[----:B------:R-:W-:Y:S02]  /*5fd0*/  USEL UR4, UR58, UR15, !UP0 ;  /* 0x0000000f3a047287 */ /* 0x000fe4000c000000 */
[----:B------:R-:W-:Y:S02]  /*5fe0*/  UISETP.NE.AND UP2, UPT, UR37, 0x1, UPT ;  /* 0x000000012500788c */ /* 0x000fe4000bf45270 */
[----:B------:R-:W-:Y:S02]  /*5ff0*/  USHF.R.U32.HI UR14, URZ, UR45, UR19 ;  /* 0x0000002dff0e7299 */ /* 0x000fe40008011613 */
[----:B------:R-:W-:Y:S02]  /*6000*/  USHF.R.U32.HI UR15, URZ, UR55, UR21 ;  /* 0x00000037ff0f7299 */ /* 0x000fe40008011615 */
[----:B------:R-:W-:Y:S02]  /*6010*/  UIMAD.WIDE.U32 UR18, UR4, UR38, URZ ;  /* 0x00000026041272a5 */ /* 0x000fe4000f8e00ff */
[----:B------:R-:W-:Y:S02]  /*6020*/  UISETP.NE.AND UP1, UPT, UR41, 0x1, UPT ;  /* 0x000000012900788c */ /* 0x000fe4000bf25270 */
[----:B------:R-:W-:Y:S02]  /*6030*/  UIMAD.WIDE.U32 UR16, UR43, UR44, URZ ;  /* 0x0000002c2b1072a5 */ /* 0x000fe4000f8e00ff */
[----:B------:R-:W-:Y:S02]  /*6040*/  USEL UR8, UR42, UR15, !UP0 ;  /* 0x0000000f2a087287 */ /* 0x000fe4000c000000 */
[----:B------:R-:W-:Y:S02]  /*6050*/  USEL UR9, UR59, UR14, !UP1 ;  /* 0x0000000e3b097287 */ /* 0x000fe4000c800000 */
[----:B------:R-:W-:Y:S02]  /*6060*/  USHF.R.U32.HI UR14, URZ, UR45, UR17 ;  /* 0x0000002dff0e7299 */ /* 0x000fe40008011611 */
[----:B------:R-:W-:Y:S02]  /*6070*/  UIMAD.WIDE.U32 UR16, UR9, UR38, URZ ;  /* 0x00000026091072a5 */ /* 0x000fe4000f8e00ff */
[----:B------:R-:W-:Y:S02]  /*6080*/  USEL UR5, UR43, UR14, !UP1 ;  /* 0x0000000e2b057287 */ /* 0x000fe4000c800000 */
[----:B------:R-:W-:Y:S02]  /*6090*/  @UP2 USHF.R.U32.HI UR9, URZ, UR39, UR17 ;  /* 0x00000027ff092299 */ /* 0x000fe40008011611 */
[----:B------:R-:W-:Y:S02]  /*60a0*/  UIMAD.WIDE.U32 UR12, UR8, UR38, URZ ;  /* 0x00000026080c72a5 */ /* 0x000fe4000f8e00ff */
[----:B------:R-:W-:Y:S02]  /*60b0*/  UIMAD UR6, UR37, UR9, URZ ;  /* 0x00000009250672a4 */ /* 0x000fe4000f8e02ff */
[----:B------:R-:W-:Y:S01]  /*60c0*/  USHF.R.U32.HI UR11, URZ, UR39, UR13 ;  /* 0x00000027ff0b7299 */ /* 0x000fe2000801160d */
[----:B------:R-:W-:Y:S02]  /*60d0*/  UMOV UR15, UR19 ;  /* 0x00000013000f7c82 */ /* 0x000fe40008000000 */
[----:B------:R-:W-:Y:S02]  /*60e0*/  @UP2 USHF.R.U32.HI UR4, URZ, UR39, UR15 ;  /* 0x00000027ff042299 */ /* 0x000fe4000801160f */
[----:B------:R-:W-:Y:S02]  /*60f0*/  USEL UR12, UR8, UR11, !UP2 ;  /* 0x0000000b080c7287 */ /* 0x000fe4000d000000 */
[----:B------:R-:W-:Y:S02]  /*6100*/  UIMAD UR4, UR37, UR4, URZ ;  /* 0x00000004250472a4 */ /* 0x000fe4000f8e02ff */
[----:B------:R-:W-:Y:S02]  /*6110*/  UIADD3 UR11, UPT, UPT, -UR12, URZ, URZ ;  /* 0x000000ff0c0b7290 */ /* 0x000fe4000fffe1ff */
[----:B------:R-:W-:Y:S02]  /*6120*/  UISETP.GE.AND UP0, UPT, UR8, UR4, UPT ;  /* 0x000000040800728c */ /* 0x000fe4000bf06270 */
[----:B------:R-:W-:Y:S02]  /*6130*/  UIMAD UR11, UR37, UR11, UR8 ;  /* 0x0000000b250b72a4 */ /* 0x000fe4000f8e0208 */
[----:B------:R-:W-:Y:S02]  /*6140*/  UISETP.GE.OR UP0, UPT, UR5, UR6, UP0 ;  /* 0x000000060500728c */ /* 0x000fe40008706670 */
[----:B------:R-:W-:Y:S02]  /*6150*/  UIMAD.WIDE.U32 UR6, UR5, UR38, URZ ;  /* 0x00000026050672a5 */ /* 0x000fe4000f8e00ff */
[----:B------:R-:W-:Y:S04]  /*6160*/  UIADD3 UR6, UPT, UPT, -UR8, URZ, URZ ;  /* 0x000000ff08067290 */ /* 0x000fe8000fffe1ff */
[----:B------:R-:W-:Y:S03]  /*6170*/  UIMAD UR42, UR46, UR6, UR42 ;  /* 0x000000062e2a72a4 */ /* 0x000fe6000f8e022a */
[----:B------:R-:W-:Y:S02]  /*6180*/  @!UP0 USHF.R.U32.HI UR4, URZ, UR39, UR7 ;  /* 0x00000027ff048299 */ /* 0x000fe40008011607 */
[----:B------:R-:W-:Y:S02]  /*6190*/  UIADD3 UR7, UPT, UPT, -UR5, URZ, URZ ;  /* 0x000000ff05077290 */ /* 0x000fe4000fffe1ff */
[----:B------:R-:W-:Y:S02]  /*61a0*/  @!UP0 USEL UR4, UR5, UR4, !UP2 ;  /* 0x0000000405048287 */ /* 0x000fe4000d000000 */
[----:B------:R-:W-:Y:S02]  /*61b0*/  UIMAD UR43, UR41, UR7, UR43 ;  /* 0x00000007292b72a4 */ /* 0x000fe4000f8e022b */
[----:B------:R-:W-:Y:S02]  /*61c0*/  @!UP0 UIMAD UR10, UR9, UR11, UR4 ;  /* 0x0000000b090a82a4 */ /* 0x000fe4000f8e0204 */
[----:B------:R-:W-:Y:S04]  /*61d0*/  @!UP0 UIADD3 UR11, UPT, UPT, UR12, -UR4, URZ ;  /* 0x800000040c0b8290 */ /* 0x000fe8000fffe0ff */
[----:B------:R-:W-:Y:S03]  /*61e0*/  @!UP0 UIMAD UR8, UR11, UR37, UR5 ;  /* 0x000000250b0882a4 */ /* 0x000fe6000f8e0205 */
[----:B------:R-:W-:Y:S02]  /*61f0*/  @!UP0 UMOV UR5, UR10 ;  /* 0x0000000a00058c82 */ /* 0x000fe40008000000 */
[----:B------:R-:W-:Y:S02]  /*6200*/  UIMAD UR43, UR5, UR41, UR43 ;  /* 0x00000029052b72a4 */ /* 0x000fe4000f8e022b */
[----:B------:R-:W-:Y:S11]  /*6210*/  UIMAD UR42, UR8, UR46, UR42 ;  /* 0x0000002e082a72a4 */ /* 0x000ff6000f8e022a */
[----:B------:R-:W-:Y:S01]  /*6220*/  @!UPT UIADD3 URZ, UPT, UPT, URZ, URZ, URZ ;  /* 0x000000fffffff290 */ /* 0x000fe2000fffe0ff */
.L_x_111:
[----:B-1----:R-:W-:Y:S01]  /*6230*/  UISETP.NE.AND UP0, UPT, UR40, 0x1, UPT ;  /* 0x000000012800788c */ /* 0x002fe2000bf05270 */
[----:B------:R-:W-:Y:S10]  /*6240*/  IADD3 R84, PT, PT, R84, 0x1, RZ ;  /* 0x0000000154547810 */ /* 0x000ff40007ffe0ff */
[----:B------:R-:W1:Y:S01]  /*6250*/  @!UP0 LDCU.128 UR8, c[0x0][0xb10] ;  /* 0x00016200ff0887ac */ /* 0x000e620008000c00 */
[----:B------:R-:W3:Y:S01]  /*6260*/  @!UP0 LDCU UR5, c[0x0][0xb0c] ;  /* 0x00016180ff0587ac */ /* 0x000ee20008000800 */
[----:B------:R-:W4:Y:S01]  /*6270*/  @!UP0 LDCU UR4, c[0x0][0xb20] ;  /* 0x00016400ff0487ac */ /* 0x000f220008000800 */
[----:B-1----:R-:W-:Y:S02]  /*6280*/  UIMAD.WIDE.U32 UR6, UR43, UR8, URZ ;  /* 0x000000082b0672a5 */ /* 0x002fe4000f8e00ff */
[----:B------:R-:W-:Y:S02]  /*6290*/  UIMAD.WIDE.U32 UR12, UR42, UR11, URZ ;  /* 0x0000000b2a0c72a5 */ /* 0x000fe4000f8e00ff */
[----:B------:R-:W-:Y:S02]  /*62a0*/  @!UP0 UISETP.NE.AND UP1, UPT, UR10, 0x1, UPT ;  /* 0x000000010a00888c */ /* 0x000fe4000bf25270 */
[----:B------:R-:W-:Y:S02]  /*62b0*/  @!UP0 USHF.R.U32.HI UR7, URZ, UR9, UR7 ;  /* 0x00000009ff078299 */ /* 0x000fe40008011607 */
[----:B---3--:R-:W-:Y:S02]  /*62c0*/  @!UP0 UISETP.NE.AND UP2, UPT, UR5, 0x1, UPT ;  /* 0x000000010500888c */ /* 0x008fe4000bf45270 */
[----:B----4-:R-:W-:Y:S02]  /*62d0*/  @!UP0 USHF.R.U32.HI UR4, URZ, UR4, UR13 ;  /* 0x00000004ff048299 */ /* 0x010fe4000801160d */
[----:B------:R-:W-:Y:S02]  /*62e0*/  @!UP0 USEL UR7, UR43, UR7, !UP2 ;  /* 0x000000072b078287 */ /* 0x000fe4000d000000 */
[----:B------:R-:W-:Y:S04]  /*62f0*/  @!UP0 USEL UR6, UR42, UR4, !UP1 ;  /* 0x000000042a068287 */ /* 0x000fe8000c800000 */
[----:B------:R-:W-:Y:S02]  /*6300*/  @!UP0 UIADD3 UR4, UPT, UPT, -UR7, UR6, URZ ;  /* 0x0000000607048290 */ /* 0x000fe4000fffe1ff */
[----:B------:R-:W-:Y:S02]  /*6310*/  @!UP0 UIADD3 UR6, UPT, UPT, UR7, -UR6, URZ ;  /* 0x8000000607068290 */ /* 0x000fe4000fffe0ff */
[----:B------:R-:W-:Y:S02]  /*6320*/  @!UP0 UIMAD UR43, UR4, UR5, UR43 ;  /* 0x00000005042b82a4 */ /* 0x000fe4000f8e022b */
[----:B------:R-:W-:Y:S02]  /*6330*/  @!UP0 UIMAD UR42, UR6, UR10, UR42 ;  /* 0x0000000a062a82a4 */ /* 0x000fe4000f8e022a */
[----:B------:R-:W-:Y:S09]  /*6340*/  ULOP3.LUT UP0, URZ, UR56, 0x1b0, URZ, 0xc0, !UPT ;  /* 0x000001b038ff7892 */ /* 0x000ff2000f80c0ff */
[----:B------:R-:W-:Y:S05]  /*6350*/  BRA.U !UP0, `(.L_x_112) ;  /* 0x0000000108407547 */ /* 0x000fea000b800000 */
[----:B------:R-:W1:Y:S01]  /*6360*/  LDCU.64 UR8, c[0x4][0x80] ;  /* 0x01001000ff0877ac */ /* 0x000e620008000a00 */
[----:B------:R-:W-:Y:S01]  /*6370*/  MOV R3, 0x0 ;  /* 0x0000000000037802 */ /* 0x000fe20000000f00 */
[----:B------:R-:W-:Y:S02]  /*6380*/  HFMA2 R12, -RZ, RZ, 0, 5.9604644775390625e-08 ;  /* 0x00000001ff0c7431 */ /* 0x000fe400000001ff */
[----:B------:R-:W-:Y:S02]  /*6390*/  IMAD.MOV.U32 R8, RZ, RZ, 0x70 ;  /* 0x00000070ff087424 */ /* 0x000fe400078e00ff */
[----:B------:R-:W-:Y:S01]  /*63a0*/  IMAD.MOV.U32 R13, RZ, RZ, RZ ;  /* 0x000000ffff0d7224 */ /* 0x000fe200078e00ff */
[----:B------:R-:W3:Y:S01]  /*63b0*/  LDCU.64 UR6, c[0x4][0x88] ;  /* 0x01001100ff0677ac */ /* 0x000ee20008000a00 */
[----:B------:R-:W4:Y:S01]  /*63c0*/  LDC.64 R2, c[0x4][R3] ;  /* 0x0100000003027b82 */ /* 0x000f220000000a00 */
[----:B------:R-:W2:Y:S01]  /*63d0*/  LDCU.64 UR4, c[0x4][0x8] ;  /* 0x01000100ff0477ac */ /* 0x000ea20008000a00 */
[----:B-1----:R-:W-:Y:S01]  /*63e0*/  MOV R5, UR9 ;  /* 0x0000000900057c02 */ /* 0x002fe20008000f00 */
[----:B------:R-:W-:Y:S01]  /*63f0*/  IMAD.U32 R4, RZ, RZ, UR8 ;  /* 0x00000008ff047e24 */ /* 0x000fe2000f8e00ff */
[----:B---3--:R-:W-:Y:S01]  /*6400*/  MOV R7, UR7 ;  /* 0x0000000700077c02 */ /* 0x008fe20008000f00 */
[----:B------:R-:W-:Y:S01]  /*6410*/  IMAD.U32 R6, RZ, RZ, UR6 ;  /* 0x00000006ff067e24 */ /* 0x000fe2000f8e00ff */
[----:B--2---:R-:W-:Y:S01]  /*6420*/  MOV R11, UR5 ;  /* 0x00000005000b7c02 */ /* 0x004fe20008000f00 */
[----:B------:R-:W-:Y:S02]  /*6430*/  IMAD.U32 R10, RZ, RZ, UR4 ;  /* 0x00000004ff0a7e24 */ /* 0x000fe4000f8e00ff */
[----:B------:R-:W-:Y:S07]  /*6440*/  LEPC R20, `(.L_x_112) ;  /* 0x000000001014794e */ /* 0x000fee0000000000 */
[----:B----45:R-:W-:Y:S05]  /*6450*/  CALL.ABS.NOINC R2 ;  /* 0x0000000002007343 */ /* 0x030fea0003c00000 */
.L_x_112:
[----:B------:R-:W-:Y:S01]  /*6460*/  LOP3.LUT P0, RZ, R88, 0x1b0, RZ, 0xc0, !PT ;  /* 0x000001b058ff7812 */ /* 0x000fe2000780c0ff */
[----:B------:R-:W-:Y:S11]  /*6470*/  BSSY.RECONVERGENT B6, `(.L_x_113) ;  /* 0x0000013000067945 */ /* 0x000ff60003800200 */
[----:B------:R-:W-:Y:S01]  /*6480*/  @!UPT UIADD3 URZ, UPT, UPT, URZ, URZ, URZ ;  /* 0x000000fffffff290 */ /* 0x000fe2000fffe0ff */
[----:B------:R-:W-:Y:S05]  /*6490*/  @!P0 BRA `(.L_x_114) ;  /* 0x0000000000408947 */ /* 0x000fea0003800000 */
        /* <DEDUP_REMOVED lines=16> */
.L_x_114:
[----:B------:R-:W-:Y:S05]  /*65a0*/  BSYNC.RECONVERGENT B6 ;  /* 0x0000000000067941 */ /* 0x000fea0003800200 */
.L_x_113:
[----:B------:R-:W-:Y:S02]  /*65b0*/  ISETP.NE.U32.AND P0, PT, R70, RZ, PT ;  /* 0x000000ff4600720c */ /* 0x000fe40003f05070 */
[C---:B------:R-:W-:Y:S02]  /*65c0*/  ISETP.NE.U32.AND P2, PT, R76.reuse, RZ, PT ;  /* 0x000000ff4c00720c */ /* 0x040fe40003f45070 */
[----:B------:R-:W-:Y:S02]  /*65d0*/  ISETP.NE.AND.EX P0, PT, R71, RZ, PT, P0 ;  /* 0x000000ff4700720c */ /* 0x000fe40003f05300 */
[----:B------:R-:W-:Y:S02]  /*65e0*/  ISETP.NE.U32.AND P4, PT, R76, RZ, PT ;  /* 0x000000ff4c00720c */ /* 0x000fe40003f85070 */
[C---:B------:R-:W-:Y:S02]  /*65f0*/  ISETP.NE.AND.EX P2, PT, R77.reuse, RZ, P0, P2 ;  /* 0x000000ff4d00720c */ /* 0x040fe40000745320 */
[----:B------:R-:W-:Y:S02]  /*6600*/  ISETP.NE.AND.EX P4, PT, R77, RZ, PT, P4 ;  /* 0x000000ff4d00720c */ /* 0x000fe40003f85340 */
[----:B------:R-:W-:Y:S02]  /*6610*/  ISETP.NE.U32.AND P5, PT, R74, RZ, PT ;  /* 0x000000ff4a00720c */ /* 0x000fe40003fa5070 */
[----:B------:R-:W-:Y:S02]  /*6620*/  PLOP3.LUT P0, PT, PT, PT, PT, 0x8, 0x80 ;  /* 0x000000000080781c */ /* 0x000fe40003f0e170 */
[----:B------:R-:W-:Y:S05]  /*6630*/  ISETP.NE.AND.EX P5, PT, R75, RZ, PT, P5 ;  /* 0x000000ff4b00720c */ /* 0x000fea0003fa5350 */
[----:B------:R-:W-:Y:S02]  /*6640*/  @!P2 ISETP.NE.U32.AND P1, PT, R70, RZ, PT ;  /* 0x000000ff4600a20c */ /* 0x000fe40003f25070 */
[----:B------:R-:W-:Y:S02]  /*6650*/  @!P2 PLOP3.LUT P0, PT, P4, PT, PT, 0x80, 0x8 ;  /* 0x000000000008a81c */ /* 0x000fe4000270f070 */
[----:B------:R-:W-:Y:S01]  /*6660*/  @!P2 ISETP.NE.AND.EX P1, PT, R71, RZ, PT, P1 ;  /* 0x000000ff4700a20c */ /* 0x000fe20003f25310 */
[----:B------:R-:W-:Y:S01]  /*6670*/  @!UPT UIADD3 URZ, UPT, UPT, URZ, URZ, URZ ;  /* 0x000000fffffff290 */ /* 0x000fe2000fffe0ff */
[----:B------:R-:W-:Y:S11]  /*6680*/  @!P4 BRA `(.L_x_115) ;  /* 0x00000000002cc947 */ /* 0x000ff60003800000 */
[----:B------:R-:W-:Y:S01]  /*6690*/  ISETP.NE.U32.AND P3, PT, R70, RZ, PT ;  /* 0x000000ff4600720c */ /* 0x000fe20003f65070 */
[----:B------:R-:W-:Y:S03]  /*66a0*/  IMAD.MOV.U32 R81, RZ, RZ, 0x1 ;  /* 0x00000001ff517424 */ /* 0x000fe600078e00ff */
[----:B------:R-:W-:Y:S11]  /*66b0*/  ISETP.NE.AND.EX P3, PT, R71, RZ, PT, P3 ;  /* 0x000000ff4700720c */ /* 0x000ff60003f65330 */
[----:B------:R-:W-:Y:S02]  /*66c0*/  @!UPT UIADD3 URZ, UPT, UPT, URZ, URZ, URZ ;  /* 0x000000fffffff290 */ /* 0x000fe4000fffe0ff */
[----:B------:R-:W1:Y:S01]  /*66d0*/  @P3 LDC.64 R2, c[0x0][0x888] ;  /* 0x00022200ff023b82 */ /* 0x000e620000000a00 */
[----:B--2---:R-:W-:Y:S04]  /*66e0*/  @P3 IMAD R0, R76, UR36, RZ ;  /* 0x000000244c003c24 */ /* 0x004fe8000f8e02ff */
[----:B-1----:R-:W-:Y:S04]  /*66f0*/  @P3 IMAD.WIDE R2, R0, 0x4, R2 ;  /* 0x0000000400023825 */ /* 0x002fe800078e0202 */
[----:B------:R-:W-:Y:S01]  /*6700*/  HFMA2 R0, -RZ, RZ, 0, 5.9604644775390625e-08 ;  /* 0x00000001ff007431 */ /* 0x000fe200000001ff */
[----:B-----5:R1:W5:Y:S04]  /*6710*/  @P3 LDG.E R40, desc[UR52][R2.64] ;  /* 0x0000003402283981 */ /* 0x020368000c1e1900 */
[----:B------:R-:W-:Y:S01]  /*6720*/  @!P3 PRMT R81, R0, 0x7610, R81 ;  /* 0x000076100051b816 */ /* 0x000fe20000000051 */
[----:B-1----:R-:W3:Y:S06]  /*6730*/  @!P3 LDC R40, c[0x0][0x880] ;  /* 0x00022000ff28bb82 */ /* 0x002eec0000000800 */
.L_x_115:
[----:B------:R-:W-:Y:S05]  /*6740*/  @!P5 BRA `(.L_x_116) ;  /* 0x000000000020d947 */ /* 0x000fea0003800000 */
[----:B------:R-:W-:Y:S04]  /*6750*/  ISETP.NE.U32.AND P3, PT, R72, RZ, PT ;  /* 0x000000ff4800720c */ /* 0x000fe80003f65070 */
[----:B------:R-:W-:Y:S11]  /*6760*/  ISETP.NE.AND.EX P3, PT, R73, RZ, PT, P3 ;  /* 0x000000ff4900720c */ /* 0x000ff60003f65330 */
[----:B------:R-:W-:Y:S02]  /*6770*/  @!UPT UIADD3 URZ, UPT, UPT, URZ, URZ, URZ ;  /* 0x000000fffffff290 */ /* 0x000fe4000fffe0ff */
[----:B------:R-:W1:Y:S01]  /*6780*/  @P3 LDC.64 R2, c[0x0][0x8a8] ;  /* 0x00022a00ff023b82 */ /* 0x000e620000000a00 */
[----:B--2---:R-:W-:Y:S04]  /*6790*/  @P3 IMAD R0, R74, UR36, RZ ;  /* 0x000000244a003c24 */ /* 0x004fe8000f8e02ff */
[----:B-1----:R-:W-:Y:S05]  /*67a0*/  @P3 IMAD.WIDE R2, R0, 0x4, R2 ;  /* 0x0000000400023825 */ /* 0x002fea00078e0202 */
[----:B-----5:R1:W5:Y:S02]  /*67b0*/  @P3 LDG.E R38, desc[UR52][R2.64] ;  /* 0x0000003402263981 */ /* 0x020364000c1e1900 */
[----:B-1----:R-:W4:Y:S02]  /*67c0*/  @!P3 LDC R38, c[0x0][0x8a0] ;  /* 0x00022800ff26bb82 */ /* 0x002f240000000800 */
.L_x_116:
[----:B---3-5:R-:W-:Y:S01]  /*67d0*/  @!P2 ISETP.NE.AND P3, PT, R40, RZ, PT ;  /* 0x000000ff2800a20c */ /* 0x028fe20003f65270 */
[----:B------:R-:W-:Y:S01]  /*67e0*/  BSSY B1, `(.L_x_117) ;  /* 0x0000036000017945 */ /* 0x000fe20003800000 */
[----:B------:R-:W-:Y:S02]  /*67f0*/  @!P2 SEL R2, RZ, 0xffffffff, P1 ;  /* 0xffffffffff02a807 */ /* 0x000fe40000800000 */
[----:B------:R-:W-:Y:S02]  /*6800*/  CS2R R50, SRZ ;  /* 0x0000000000327805 */ /* 0x000fe4000001ff00 */
[----:B--2---:R-:W-:Y:S02]  /*6810*/  @!P2 SEL R0, RZ, 0xffffffff, P3 ;  /* 0xffffffffff00a807 */ /* 0x004fe40001800000 */
[----:B------:R-:W-:Y:S02]  /*6820*/  CS2R R48, SRZ ;  /* 0x0000000000307805 */ /* 0x000fe4000001ff00 */
[----:B------:R-:W-:Y:S02]  /*6830*/  @!P2 LOP3.LUT P1, RZ, R81, 0xff, RZ, 0xc0, !PT ;  /* 0x000000ff51ffa812 */ /* 0x000fe4000782c0ff */
[----:B------:R-:W-:Y:S02]  /*6840*/  CS2R R46, SRZ ;  /* 0x00000000002e7805 */ /* 0x000fe4000001ff00 */
[----:B------:R-:W-:Y:S02]  /*6850*/  LEA R83, R36, UR57, 0x3 ;  /* 0x0000003924537c11 */ /* 0x000fe4000f8e18ff */
[----:B------:R-:W-:Y:S02]  /*6860*/  CS2R R44, SRZ ;  /* 0x00000000002c7805 */ /* 0x000fe4000001ff00 */
[----:B------:R-:W-:Y:S01]  /*6870*/  @P0 SEL R0, R2, R0, !P1 ;  /* 0x0000000002000207 */ /* 0x000fe20004800000 */
[----:B------:R-:W-:Y:S01]  /*6880*/  IMAD R2, R36, 0x20, R37 ;  /* 0x0000002024027824 */ /* 0x000fe200078e0225 */
[----:B------:R-:W-:Y:S02]  /*6890*/  SHF.L.U32 R4, R87, 0x1f, RZ ;  /* 0x0000001f57047819 */ /* 0x000fe400000006ff */
[----:B------:R-:W-:Y:S02]  /*68a0*/  @!P2 LOP3.LUT R0, R0, 0x1, RZ, 0xc0, !PT ;  /* 0x000000010000a812 */ /* 0x000fe400078ec0ff */
[----:B------:R-:W-:Y:S02]  /*68b0*/  PLOP3.LUT P5, PT, PT, PT, PT, 0x8, 0x80 ;  /* 0x000000000080781c */ /* 0x000fe40003fae170 */
[----:B------:R-:W-:Y:S11]  /*68c0*/  ISETP.NE.U32.OR P2, PT, R0, 0x1, P2 ;  /* 0x000000010000780c */ /* 0x000ff60001745470 */
[----:B------:R-:W-:Y:S02]  /*68d0*/  @!UPT UIADD3 URZ, UPT, UPT, URZ, URZ, URZ ;  /* 0x000000fffffff290 */ /* 0x000fe4000fffe0ff */
[----:B------:R-:W-:Y:S04]  /*68e0*/  @P2 SHF.L.U32 R0, R85, 0x1f, RZ ;  /* 0x0000001f55002819 */ /* 0x000fe800000006ff */
[----:B------:R-:W1:Y:S01]  /*68f0*/  @P2 SYNCS.PHASECHK.TRANS64.TRYWAIT P0, [UR57+0x120], R0 ;  /* 0x00012000ff0025a7 */ /* 0x000e620008001139 */
[----:B------:R2:W3:Y:S01]  /*6900*/  SYNCS.PHASECHK.TRANS64.TRYWAIT P3, [R83+URZ+0x160], R4 ;  /* 0x00016004530075a7 */ /* 0x0004e200080611ff */
[----:B-1----:R-:W-:Y:S01]  /*6910*/  @P2 PLOP3.LUT P5, PT, P0, PT, PT, 0x8, 0x80 ;  /* 0x000000000080281c */ /* 0x002fe200007ae170 */
[----:B------:R-:W-:Y:S01]  /*6920*/  @!UPT UIADD3 URZ, UPT, UPT, URZ, URZ, URZ ;  /* 0x000000fffffff290 */ /* 0x000fe2000fffe0ff */
[----:B--23--:R-:W-:Y:S11]  /*6930*/  @!P2 BRA `(.L_x_118) ;  /* 0x000000000080a947 */ /* 0x00cff60003800000 */
[----:B------:R-:W-:Y:S01]  /*6940*/  ISETP.NE.U32.AND P0, PT, R70, RZ, PT ;  /* 0x000000ff4600720c */ /* 0x000fe20003f05070 */
[----:B------:R-:W-:Y:S01]  /*6950*/  BSSY B0, `(.L_x_119) ;  /* 0x0000012000007945 */ /* 0x000fe20003800000 */
[----:B------:R-:W-:Y:S02]  /*6960*/  ISETP.NE.AND P2, PT, R40, RZ, PT ;  /* 0x000000ff2800720c */ /* 0x000fe40003f45270 */
[----:B------:R-:W-:Y:S02]  /*6970*/  CS2R R46, SRZ ;  /* 0x00000000002e7805 */ /* 0x000fe4000001ff00 */
[----:B------:R-:W-:Y:S02]  /*6980*/  ISETP.NE.AND.EX P0, PT, R71, RZ, PT, P0 ;  /* 0x000000ff4700720c */ /* 0x000fe40003f05300 */
[----:B------:R-:W-:Y:S02]  /*6990*/  CS2R R44, SRZ ;  /* 0x00000000002c7805 */ /* 0x000fe4000001ff00 */
[----:B------:R-:W-:Y:S02]  /*69a0*/  LOP3.LUT P1, RZ, R81, 0xff, RZ, 0xc0, !PT ;  /* 0x000000ff51ff7812 */ /* 0x000fe4000782c0ff */
[----:B------:R-:W-:Y:S02]  /*69b0*/  CS2R R50, SRZ ;  /* 0x0000000000327805 */ /* 0x000fe4000001ff00 */
[----:B------:R-:W-:Y:S02]  /*69c0*/  SEL R0, RZ, 0xffffffff, P2 ;  /* 0xffffffffff007807 */ /* 0x000fe40001000000 */
[----:B------:R-:W-:Y:S02]  /*69d0*/  CS2R R48, SRZ ;  /* 0x0000000000307805 */ /* 0x000fe4000001ff00 */
[----:B------:R-:W-:Y:S04]  /*69e0*/  SEL R3, RZ, 0xffffffff, P0 ;  /* 0xffffffffff037807 */ /* 0x000fe80000000000 */
[----:B------:R-:W-:Y:S04]  /*69f0*/  @P4 SEL R0, R3, R0, !P1 ;  /* 0x0000000003004207 */ /* 0x000fe80004800000 */
[----:B------:R-:W-:Y:S04]  /*6a00*/  LOP3.LUT R0, R0, 0x1, RZ, 0xc0, !PT ;  /* 0x0000000100007812 */ /* 0x000fe800078ec0ff */
[----:B------:R-:W-:Y:S01]  /*6a10*/  ISETP.NE.U32.AND P0, PT, R0, 0x1, PT ;  /* 0x000000010000780c */ /* 0x000fe20003f05070 */
[----:B------:R-:W-:Y:S01]  /*6a20*/  @!UPT UIADD3 URZ, UPT, UPT, URZ, URZ, URZ ;  /* 0x000000fffffff290 */ /* 0x000fe2000fffe0ff */
[----:B------:R-:W-:Y:S11]  /*6a30*/  @!P5 BRA `(.L_x_120) ;  /* 0x00000000000cd947 */ /* 0x000ff60003800000 */
[----:B------:R-:W-:Y:S04]  /*6a40*/  SHF.L.U32 R3, R85, 0x1f, RZ ;  /* 0x0000001f55037819 */ /* 0x000fe800000006ff */
[----:B------:R-:W1:Y:S02]  /*6a50*/  SYNCS.PHASECHK.TRANS64.TRYWAIT P1, [UR57+0x120], R3 ;  /* 0x00012003ff0075a7 */ /* 0x000e640008021139 */
[----:B-1----:R-:W-:Y:S05]  /*6a60*/  @!P1 BRA `(.L_x_121) ;  /* 0x0000001c00089947 */ /* 0x002fea0003800000 */
.L_x_120:
[----:B------:R-:W-:Y:S05]  /*6a70*/  BSYNC B0 ;  /* 0x0000000000007941 */ /* 0x000fea0003800000 */
.L_x_119:
[----:B------:R2:W3:Y:S01]  /*6a80*/  @P0 LDS.128 R44, [R80+UR57+0x200] ;  /* 0x00020039502c0984 */ /* 0x0004e20008000c00 */
[----:B------:R-:W-:Y:S01]  /*6a90*/  UIADD3 UR4, UPT, UPT, UR57, 0x128, URZ ;  /* 0x0000012839047890 */ /* 0x000fe2000fffe0ff */
[----:B------:R-:W-:Y:S02]  /*6aa0*/  LOP3.LUT R85, R85, 0x1, RZ, 0x3c, !PT ;  /* 0x0000000155557812 */ /* 0x000fe400078e3cff */
[----:B------:R2:W1:Y:S01]  /*6ab0*/  @P0 LDS.128 R48, [R79+0x10] ;  /* 0x000010004f300984 */ /* 0x0004620000000c00 */
[----:B------:R-:W-:Y:S01]  /*6ac0*/  UPRMT UR4, UR54, 0x654, UR4 ;  /* 0x0000065436047896 */ /* 0x000fe20008000004 */
[----:B------:R-:W-:Y:S01]  /*6ad0*/  @!PT LDS RZ, [RZ] ;  /* 0x00000000fffff984 */ /* 0x000fe20000000800 */
[----:B------:R-:W-:Y:S01]  /*6ae0*/  @!PT LDS RZ, [RZ] ;  /* 0x00000000fffff984 */ /* 0x000fe20000000800 */
[----:B------:R-:W-:Y:S01]  /*6af0*/  @!PT LDS RZ, [RZ] ;  /* 0x00000000fffff984 */ /* 0x000fe20000000800 */
[----:B------:R-:W-:Y:S01]  /*6b00*/  @!PT LDS RZ, [RZ] ;  /* 0x00000000fffff984 */ /* 0x000fe20000000800 */
[----:B------:R5:W-:Y:S06]  /*6b10*/  MEMBAR.ALL.CTA ;  /* 0x0000000000007992 */ /* 0x000bec0000008000 */
[----:B-----5:R-:W5:Y:S02]  /*6b20*/  FENCE.VIEW.ASYNC.S ;  /* 0x00000000000073c6 */ /* 0x020f640000000000 */
[----:B-----5:R-:W-:Y:S03]  /*6b30*/  SYNCS.ARRIVE.TRANS64.RED.A1T0 RZ, [UR4], RZ ;  /* 0x000000ffffff79a7 */ /* 0x020fe60008100404 */
.L_x_118:
[----:B------:R-:W-:Y:S05]  /*6b40*/  BSYNC B1 ;  /* 0x0000000000017941 */ /* 0x000fea0003800000 */
.L_x_117:
[----:B-1----:R-:W-:Y:S04]  /*6b50*/  SHF.R.U32.HI R0, RZ, 0x15, R2 ;  /* 0x00000015ff007819 */ /* 0x002fe80000011602 */
[----:B------:R-:W-:Y:S01]  /*6b60*/  LOP3.LUT P0, RZ, R0, 0x3, R82, 0x48, !PT ;  /* 0x0000000300ff7812 */ /* 0x000fe20007804852 */
[----:B------:R-:W-:Y:S01]  /*6b70*/  @!UPT UIADD3 URZ, UPT, UPT, URZ, URZ, URZ ;  /* 0x000000fffffff290 */ /* 0x000fe2000fffe0ff */
[----:B------:R-:W-:Y:S11]  /*6b80*/  @P3 BRA `(.L_x_122) ;  /* 0x0000000000083947 */ /* 0x000ff60003800000 */
[----:B------:R-:W1:Y:S02]  /*6b90*/  SYNCS.PHASECHK.TRANS64.TRYWAIT P1, [R83+URZ+0x160], R4 ;  /* 0x00016004530075a7 */ /* 0x000e6400080211ff */
[----:B-1----:R-:W-:Y:S05]  /*6ba0*/  @!P1 BRA `(.L_x_123) ;  /* 0x0000001800d09947 */ /* 0x002fea0003800000 */
.L_x_122:
[----:B------:R-:W-:Y:S05]  /*6bb0*/  @!P0 BRA `(.L_x_124) ;  /* 0x0000000000408947 */ /* 0x000fea0003800000 */
[----:B------:R-:W1:Y:S01]  /*6bc0*/  LDCU.64 UR8, c[0x4][0x70] ;  /* 0x01000e00ff0877ac */ /* 0x000e620008000a00 */
[----:B------:R-:W-:Y:S01]  /*6bd0*/  MOV R15, 0x0 ;  /* 0x00000000000f7802 */ /* 0x000fe20000000f00 */
[----:B------:R-:W-:Y:S02]  /*6be0*/  HFMA2 R12, -RZ, RZ, 0, 5.9604644775390625e-08 ;  /* 0x00000001ff0c7431 */ /* 0x000fe400000001ff */
[----:B------:R-:W-:Y:S02]  /*6bf0*/  IMAD.MOV.U32 R8, RZ, RZ, 0x192 ;  /* 0x00000192ff087424 */ /* 0x000fe400078e00ff */
[----:B------:R-:W-:Y:S01]  /*6c00*/  IMAD.MOV.U32 R13, RZ, RZ, RZ ;  /* 0x000000ffff0d7224 */ /* 0x000fe200078e00ff */
[----:B------:R-:W5:Y:S01]  /*6c10*/  LDCU.64 UR6, c[0x4][0x78] ;  /* 0x01000f00ff0677ac */ /* 0x000f620008000a00 */
[----:B------:R-:W2:Y:S01]  /*6c20*/  LDC.64 R14, c[0x4][R15] ;  /* 0x010000000f0e7b82 */ /* 0x000ea20000000a00 */
[----:B------:R-:W3:Y:S01]  /*6c30*/  LDCU.64 UR4, c[0x4][0x10] ;  /* 0x01000200ff0477ac */ /* 0x000ee20008000a00 */
[----:B-1----:R-:W-:Y:S01]  /*6c40*/  MOV R5, UR9 ;  /* 0x0000000900057c02 */ /* 0x002fe20008000f00 */
[----:B------:R-:W-:Y:S01]  /*6c50*/  IMAD.U32 R4, RZ, RZ, UR8 ;  /* 0x00000008ff047e24 */ /* 0x000fe2000f8e00ff */
[----:B-----5:R-:W-:Y:S01]  /*6c60*/  MOV R7, UR7 ;  /* 0x0000000700077c02 */ /* 0x020fe20008000f00 */
[----:B------:R-:W-:Y:S01]  /*6c70*/  IMAD.U32 R6, RZ, RZ, UR6 ;  /* 0x00000006ff067e24 */ /* 0x000fe2000f8e00ff */
[----:B---3--:R-:W-:Y:S01]  /*6c80*/  MOV R11, UR5 ;  /* 0x00000005000b7c02 */ /* 0x008fe20008000f00 */
[----:B------:R-:W-:Y:S02]  /*6c90*/  IMAD.U32 R10, RZ, RZ, UR4 ;  /* 0x00000004ff0a7e24 */ /* 0x000fe4000f8e00ff */
[----:B------:R-:W-:Y:S07]  /*6ca0*/  LEPC R20, `(.L_x_124) ;  /* 0x000000001014794e */ /* 0x000fee0000000000 */
[----:B--2-4-:R-:W-:Y:S05]  /*6cb0*/  CALL.ABS.NOINC R14 ;  /* 0x000000000e007343 */ /* 0x014fea0003c00000 */
.L_x_124:
[----:B------:R-:W-:Y:S01]  /*6cc0*/  LOP3.LUT P0, RZ, R78, 0x60, RZ, 0xc0, !PT ;  /* 0x000000604eff7812 */ /* 0x000fe2000780c0ff */
[----:B------:R-:W-:Y:S05]  /*6cd0*/  WARPSYNC.ALL ;  /* 0x0000000000007948 */ /* 0x000fea0003800000 */
[----:B------:R-:W-:Y:S01]  /*6ce0*/  R2UR UR4, R2 ;  /* 0x00000000020472ca */ /* 0x000fe200000e0000 */
[----:B---3--:R-:W-:Y:S01]  /*6cf0*/  IMAD.U32 R64, R46, 0x10000, RZ ;  /* 0x000100002e407824 */ /* 0x008fe200078e00ff */
[----:B------:R-:W-:Y:S01]  /*6d00*/  SHF.L.U32 R41, R44, 0x10, RZ ;  /* 0x000000102c297819 */ /* 0x000fe200000006ff */
[----:B------:R-:W-:Y:S01]  /*6d10*/  IMAD.U32 R63, R48, 0x10000, RZ ;  /* 0x00010000303f7824 */ /* 0x000fe200078e00ff */
[----:B------:R-:W-:Y:S01]  /*6d20*/  PRMT R39, R44, 0x8880, RZ ;  /* 0x000088802c277816 */ /* 0x000fe200000000ff */
[----:B------:R-:W-:Y:S01]  /*6d30*/  IMAD.U32 R53, R50, 0x10000, RZ ;  /* 0x0001000032357824 */ /* 0x000fe200078e00ff */
[----:B------:R-:W-:Y:S01]  /*6d40*/  SHF.L.U32 R42, R44, 0x8, RZ ;  /* 0x000000082c2a7819 */ /* 0x000fe200000006ff */
[----:B------:R-:W-:Y:S01]  /*6d50*/  BSSY.RECONVERGENT B0, `(.L_x_125) ;  /* 0x000009e000007945 */ /* 0x000fe20003800200 */
[----:B------:R-:W-:Y:S02]  /*6d60*/  SHF.R.S32.HI R41, RZ, 0x18, R41 ;  /* 0x00000018ff297819 */ /* 0x000fe40000011429 */
[----:B------:R-:W-:Y:S02]  /*6d70*/  SHF.R.S32.HI R42, RZ, 0x18, R42 ;  /* 0x00000018ff2a7819 */ /* 0x000fe4000001142a */
[----:B------:R-:W-:Y:S01]  /*6d80*/  SHF.R.S32.HI R43, RZ, 0x18, R44 ;  /* 0x00000018ff2b7819 */ /* 0x000fe2000001142c */
[----:B------:R-:W1:Y:S01]  /*6d90*/  LDTM.x32 R4, tmem[UR4] ;  /* 0x00000004000479ee */ /* 0x000e6200082c0000 */
[----:B------:R-:W-:Y:S01]  /*6da0*/  NOP ;  /* 0x0000000000007918 */ /* 0x000fe20000000000 */
[----:B------:R-:W-:Y:S02]  /*6db0*/  IADD3 R83, PT, PT, R83, 0x180, RZ ;  /* 0x0000018053537810 */ /* 0x000fe40007ffe0ff */
[----:B------:R-:W-:Y:S02]  /*6dc0*/  PRMT R69, R45, 0x8880, RZ ;  /* 0x000088802d457816 */ /* 0x000fe400000000ff */
[----:B------:R-:W-:Y:S02]  /*6dd0*/  LOP3.LUT R83, R83, 0xfefffff8, RZ, 0xc0, !PT ;  /* 0xfefffff853537812 */ /* 0x000fe400078ec0ff */
[----:B------:R-:W-:Y:S02]  /*6de0*/  SHF.L.U32 R68, R45, 0x10, RZ ;  /* 0x000000102d447819 */ /* 0x000fe400000006ff */
[----:B-1----:R1:W-:Y:S01]  /*6df0*/  SYNCS.ARRIVE.TRANS64.RED.A1T0 RZ, [R83+URZ], RZ ;  /* 0x000000ff53ff79a7 */ /* 0x0023e200081004ff */
[----:B------:R-:W-:Y:S02]  /*6e00*/  SHF.R.S32.HI R44, RZ, 0x18, R45 ;  /* 0x00000018ff2c7819 */ /* 0x000fe4000001142d */
[----:B------:R-:W-:Y:S02]  /*6e10*/  PRMT R66, R46, 0x8880, RZ ;  /* 0x000088802e427816 */ /* 0x000fe400000000ff */
[C---:B------:R-:W-:Y:S02]  /*6e20*/  PRMT R60, R47.reuse, 0x8880, RZ ;  /* 0x000088802f3c7816 */ /* 0x040fe400000000ff */
[C---:B------:R-:W-:Y:S02]  /*6e30*/  SHF.L.U32 R59, R47.reuse, 0x10, RZ ;  /* 0x000000102f3b7819 */ /* 0x040fe400000006ff */
[----:B------:R-:W-:Y:S02]  /*6e40*/  SHF.L.U32 R58, R47, 0x8, RZ ;  /* 0x000000082f3a7819 */ /* 0x000fe400000006ff */
[C---:B------:R-:W-:Y:S02]  /*6e50*/  PRMT R65, R48.reuse, 0x8880, RZ ;  /* 0x0000888030417816 */ /* 0x040fe400000000ff */
[----:B------:R-:W-:Y:S01]  /*6e60*/  SHF.L.U32 R62, R48, 0x8, RZ ;  /* 0x00000008303e7819 */ /* 0x000fe200000006ff */
[C---:B----4-:R-:W-:Y:S01]  /*6e70*/  IMAD R0, R38.reuse, R4, RZ ;  /* 0x0000000426007224 */ /* 0x050fe200078e02ff */
[----:B------:R-:W-:Y:S01]  /*6e80*/  SHF.R.S32.HI R4, RZ, 0x18, R68 ;  /* 0x00000018ff047819 */ /* 0x000fe20000011444 */
[C---:B------:R-:W-:Y:S01]  /*6e90*/  IMAD R2, R38.reuse, R5, RZ ;  /* 0x0000000526027224 */ /* 0x040fe200078e02ff */
[C---:B------:R-:W-:Y:S01]  /*6ea0*/  PRMT R57, R49.reuse, 0x8880, RZ ;  /* 0x0000888031397816 */ /* 0x040fe200000000ff */
[C---:B------:R-:W-:Y:S01]  /*6eb0*/  IMAD R3, R38.reuse, R6, RZ ;  /* 0x0000000626037224 */ /* 0x040fe200078e02ff */
[----:B------:R-:W-:Y:S01]  /*6ec0*/  SHF.L.U32 R56, R49, 0x10, RZ ;  /* 0x0000001031387819 */ /* 0x000fe200000006ff */
[----:B------:R-:W-:Y:S01]  /*6ed0*/  IMAD R0, R39, R40, R0 ;  /* 0x0000002827007224 */ /* 0x000fe200078e0200 */
[----:B------:R-:W-:Y:S01]  /*6ee0*/  MOV R39, R66 ;  /* 0x0000004200277202 */ /* 0x000fe20000000f00 */
[----:B------:R-:W-:Y:S01]  /*6ef0*/  IMAD R7, R38, R7, RZ ;  /* 0x0000000726077224 */ /* 0x000fe200078e02ff */
[----:B------:R-:W-:Y:S01]  /*6f00*/  SHF.L.U32 R55, R49, 0x8, RZ ;  /* 0x0000000831377819 */ /* 0x000fe200000006ff */
[-C--:B------:R-:W-:Y:S01]  /*6f10*/  IMAD R2, R41, R40.reuse, R2 ;  /* 0x0000002829027224 */ /* 0x080fe200078e0202 */
[----:B------:R-:W-:Y:S01]  /*6f20*/  SHF.R.S32.HI R41, RZ, 0x18, R48 ;  /* 0x00000018ff297819 */ /* 0x000fe20000011430 */
[-C--:B------:R-:W-:Y:S01]  /*6f30*/  IMAD R3, R42, R40.reuse, R3 ;  /* 0x000000282a037224 */ /* 0x080fe200078e0203 */
[----:B------:R-:W-:Y:S01]  /*6f40*/  SHF.L.U32 R48, R51, 0x8, RZ ;  /* 0x0000000833307819 */ /* 0x000fe200000006ff */
[----:B------:R-:W-:Y:S01]  /*6f50*/  IMAD R7, R43, R40, R7 ;  /* 0x000000282b077224 */ /* 0x000fe200078e0207 */
[----:B------:R-:W-:Y:S01]  /*6f60*/  SHF.L.U32 R67, R45, 0x8, RZ ;  /* 0x000000082d437819 */ /* 0x000fe200000006ff */
[C---:B------:R-:W-:Y:S01]  /*6f70*/  IMAD R8, R38.reuse, R8, RZ ;  /* 0x0000000826087224 */ /* 0x040fe200078e02ff */
[----:B------:R-:W-:Y:S01]  /*6f80*/  SHF.R.S32.HI R45, RZ, 0x18, R46 ;  /* 0x00000018ff2d7819 */ /* 0x000fe2000001142e */
[----:B------:R-:W-:Y:S01]  /*6f90*/  IMAD R9, R38, R9, RZ ;  /* 0x0000000926097224 */ /* 0x000fe200078e02ff */
[----:B------:R-:W-:Y:S01]  /*6fa0*/  SHF.L.U32 R61, R46, 0x8, RZ ;  /* 0x000000082e3d7819 */ /* 0x000fe200000006ff */
[C---:B------:R-:W-:Y:S01]  /*6fb0*/  IMAD R10, R38.reuse, R10, RZ ;  /* 0x0000000a260a7224 */ /* 0x040fe200078e02ff */
[----:B------:R-:W-:Y:S01]  /*6fc0*/  SHF.R.S32.HI R46, RZ, 0x18, R47 ;  /* 0x00000018ff2e7819 */ /* 0x000fe2000001142f */
[C---:B------:R-:W-:Y:S01]  /*6fd0*/  IMAD R11, R38.reuse, R11, RZ ;  /* 0x0000000b260b7224 */ /* 0x040fe200078e02ff */
[----:B------:R-:W-:Y:S01]  /*6fe0*/  SHF.R.S32.HI R42, RZ, 0x18, R49 ;  /* 0x00000018ff2a7819 */ /* 0x000fe20000011431 */
[----:B------:R-:W-:Y:S01]  /*6ff0*/  IMAD R6, R38, R15, RZ ;  /* 0x0000000f26067224 */ /* 0x000fe200078e02ff */
[----:B------:R-:W-:Y:S01]  /*7000*/  PRMT R54, R50, 0x8880, RZ ;  /* 0x0000888032367816 */ /* 0x000fe200000000ff */
[----:B------:R-:W-:Y:S01]  /*7010*/  IMAD R15, R38, R20, RZ ;  /* 0x00000014260f7224 */ /* 0x000fe200078e02ff */
[----:B------:R-:W-:Y:S01]  /*7020*/  SHF.L.U32 R52, R50, 0x8, RZ ;  /* 0x0000000832347819 */ /* 0x000fe200000006ff */
[C---:B------:R-:W-:Y:S01]  /*7030*/  IMAD R20, R38.reuse, R25, RZ ;  /* 0x0000001926147224 */ /* 0x040fe200078e02ff */
[----:B------:R-:W-:Y:S01]  /*7040*/  SHF.R.S32.HI R43, RZ, 0x18, R50 ;  /* 0x00000018ff2b7819 */ /* 0x000fe20000011432 */
[C---:B------:R-:W-:Y:S01]  /*7050*/  IMAD R25, R38.reuse, R30, RZ ;  /* 0x0000001e26197224 */ /* 0x040fe200078e02ff */
[C---:B------:R-:W-:Y:S01]  /*7060*/  PRMT R50, R51.reuse, 0x8880, RZ ;  /* 0x0000888033327816 */ /* 0x040fe200000000ff */
[C---:B------:R-:W-:Y:S01]  /*7070*/  IMAD R30, R38.reuse, R35, RZ ;  /* 0x00000023261e7224 */ /* 0x040fe200078e02ff */
[----:B------:R-:W-:Y:S02]  /*7080*/  SHF.L.U32 R49, R51, 0x10, RZ ;  /* 0x0000001033317819 */ /* 0x000fe400000006ff */
[----:B------:R-:W-:Y:S02]  /*7090*/  SHF.R.S32.HI R47, RZ, 0x18, R51 ;  /* 0x00000018ff2f7819 */ /* 0x000fe40000011433 */
[----:B------:R-:W-:Y:S01]  /*70a0*/  I2IP.S8.S32.SAT R51, R7, R3, RZ ;  /* 0x0000000307337239 */ /* 0x000fe200000014ff */
[----:B------:R-:W-:Y:S01]  /*70b0*/  IMAD.MOV.U32 R3, RZ, RZ, R69 ;  /* 0x000000ffff037224 */ /* 0x000fe200078e0045 */
[----:B------:R-:W-:Y:S01]  /*70c0*/  SHF.R.S32.HI R5, RZ, 0x18, R67 ;  /* 0x00000018ff057819 */ /* 0x000fe20000011443 */
[----:B------:R-:W-:Y:S01]  /*70d0*/  IMAD R7, R38, R16, RZ ;  /* 0x0000001026077224 */ /* 0x000fe200078e02ff */
[----:B------:R-:W-:Y:S01]  /*70e0*/  IADD3 R36, PT, PT, R36, 0x1, RZ ;  /* 0x0000000124247810 */ /* 0x000fe20007ffe0ff */
[-C--:B------:R-:W-:Y:S02]  /*70f0*/  IMAD R8, R3, R40.reuse, R8 ;  /* 0x0000002803087224 */ /* 0x080fe400078e0208 */
[-C--:B------:R-:W-:Y:S02]  /*7100*/  IMAD R9, R4, R40.reuse, R9 ;  /* 0x0000002804097224 */ /* 0x080fe400078e0209 */
[-C--:B------:R-:W-:Y:S02]  /*7110*/  IMAD R10, R5, R40.reuse, R10 ;  /* 0x00000028050a7224 */ /* 0x080fe400078e020a */
[----:B------:R-:W-:Y:S02]  /*7120*/  IMAD R11, R44, R40, R11 ;  /* 0x000000282c0b7224 */ /* 0x000fe400078e020b */
[C---:B------:R-:W-:Y:S02]  /*7130*/  IMAD R3, R38.reuse, R12, RZ ;  /* 0x0000000c26037224 */ /* 0x040fe400078e02ff */
[C---:B------:R-:W-:Y:S01]  /*7140*/  IMAD R12, R38.reuse, R17, RZ ;  /* 0x00000011260c7224 */ /* 0x040fe200078e02ff */
[----:B------:R-:W-:Y:S01]  /*7150*/  I2IP.S8.S32.SAT R11, R11, R10, RZ ;  /* 0x0000000a0b0b7239 */ /* 0x000fe200000014ff */
[C---:B------:R-:W-:Y:S01]  /*7160*/  IMAD R17, R38.reuse, R22, RZ ;  /* 0x0000001626117224 */ /* 0x040fe200078e02ff */
[----:B------:R-:W-:Y:S01]  /*7170*/  SHF.R.S32.HI R10, RZ, 0x18, R64 ;  /* 0x00000018ff0a7819 */ /* 0x000fe20000011440 */
[C---:B------:R-:W-:Y:S02]  /*7180*/  IMAD R22, R38.reuse, R27, RZ ;  /* 0x0000001b26167224 */ /* 0x040fe400078e02ff */
[----:B------:R-:W-:Y:S01]  /*7190*/  IMAD R27, R38, R32, RZ ;  /* 0x00000020261b7224 */ /* 0x000fe200078e02ff */
[----:B------:R-:W-:Y:S01]  /*71a0*/  I2IP.S8.S32.SAT R32, R2, R0, R51 ;  /* 0x0000000002207239 */ /* 0x000fe20000001433 */
[C---:B------:R-:W-:Y:S01]  /*71b0*/  IMAD R4, R38.reuse, R13, RZ ;  /* 0x0000000d26047224 */ /* 0x040fe200078e02ff */
[----:B------:R-:W-:Y:S01]  /*71c0*/  SHF.R.S32.HI R0, RZ, 0x18, R61 ;  /* 0x00000018ff007819 */ /* 0x000fe2000001143d */
[C---:B------:R-:W-:Y:S01]  /*71d0*/  IMAD R5, R38.reuse, R14, RZ ;  /* 0x0000000e26057224 */ /* 0x040fe200078e02ff */
[----:B------:R-:W-:Y:S01]  /*71e0*/  MOV R2, R60 ;  /* 0x0000003c00027202 */ /* 0x000fe20000000f00 */
[C---:B------:R-:W-:Y:S02]  /*71f0*/  IMAD R13, R38.reuse, R18, RZ ;  /* 0x00000012260d7224 */ /* 0x040fe400078e02ff */
[----:B------:R-:W-:Y:S02]  /*7200*/  IMAD R3, R39, R40, R3 ;  /* 0x0000002827037224 */ /* 0x000fe400078e0203 */
[C---:B------:R-:W-:Y:S02]  /*7210*/  IMAD R18, R38.reuse, R23, RZ ;  /* 0x0000001726127224 */ /* 0x040fe400078e02ff */
[----:B------:R-:W-:Y:S02]  /*7220*/  IMAD R23, R38, R28, RZ ;  /* 0x0000001c26177224 */ /* 0x000fe400078e02ff */
[----:B------:R-:W-:Y:S02]  /*7230*/  IMAD R4, R10, R40, R4 ;  /* 0x000000280a047224 */ /* 0x000fe400078e0204 */
[----:B------:R-:W-:Y:S01]  /*7240*/  IMAD R28, R38, R33, RZ ;  /* 0x00000021261c7224 */ /* 0x000fe200078e02ff */
[----:B------:R-:W-:Y:S01]  /*7250*/  I2IP.S8.S32.SAT R33, R9, R8, R11 ;  /* 0x0000000809217239 */ /* 0x000fe2000000140b */
[-C--:B------:R-:W-:Y:S01]  /*7260*/  IMAD R5, R0, R40.reuse, R5 ;  /* 0x0000002800057224 */ /* 0x080fe200078e0205 */
[----:B------:R-:W-:Y:S01]  /*7270*/  SHF.R.S32.HI R8, RZ, 0x18, R59 ;  /* 0x00000018ff087819 */ /* 0x000fe2000001143b */
[-C--:B------:R-:W-:Y:S01]  /*7280*/  IMAD R6, R45, R40.reuse, R6 ;  /* 0x000000282d067224 */ /* 0x080fe200078e0206 */
[----:B------:R-:W-:Y:S01]  /*7290*/  SHF.R.S32.HI R9, RZ, 0x18, R58 ;  /* 0x00000018ff097819 */ /* 0x000fe2000001143a */
[-C--:B------:R-:W-:Y:S01]  /*72a0*/  IMAD R7, R2, R40.reuse, R7 ;  /* 0x0000002802077224 */ /* 0x080fe200078e0207 */
[----:B------:R-:W-:Y:S01]  /*72b0*/  MOV R0, R65 ;  /* 0x0000004100007202 */ /* 0x000fe20000000f00 */
[----:B------:R-:W-:Y:S01]  /*72c0*/  IMAD R14, R38, R19, RZ ;  /* 0x00000013260e7224 */ /* 0x000fe200078e02ff */
[----:B------:R-:W-:Y:S01]  /*72d0*/  I2IP.S8.S32.SAT R5, R6, R5, RZ ;  /* 0x0000000506057239 */ /* 0x000fe200000014ff */
[-C--:B------:R-:W-:Y:S01]  /*72e0*/  IMAD R12, R8, R40.reuse, R12 ;  /* 0x00000028080c7224 */ /* 0x080fe200078e020c */
[----:B------:R-:W-:Y:S01]  /*72f0*/  SHF.R.S32.HI R2, RZ, 0x18, R63 ;  /* 0x00000018ff027819 */ /* 0x000fe2000001143f */
[-C--:B------:R-:W-:Y:S01]  /*7300*/  IMAD R13, R9, R40.reuse, R13 ;  /* 0x00000028090d7224 */ /* 0x080fe200078e020d */
[----:B------:R-:W-:Y:S01]  /*7310*/  SHF.R.S32.HI R8, RZ, 0x18, R62 ;  /* 0x00000018ff087819 */ /* 0x000fe2000001143e */
[----:B------:R-:W-:Y:S02]  /*7320*/  IMAD R16, R38, R21, RZ ;  /* 0x0000001526107224 */ /* 0x000fe400078e02ff */
[-C--:B------:R-:W-:Y:S02]  /*7330*/  IMAD R14, R46, R40.reuse, R14 ;  /* 0x000000282e0e7224 */ /* 0x080fe400078e020e */
[-C--:B------:R-:W-:Y:S02]  /*7340*/  IMAD R15, R0, R40.reuse, R15 ;  /* 0x00000028000f7224 */ /* 0x080fe400078e020f */
[----:B------:R-:W-:Y:S01]  /*7350*/  IMAD R16, R2, R40, R16 ;  /* 0x0000002802107224 */ /* 0x000fe200078e0210 */
[----:B------:R-:W-:Y:S01]  /*7360*/  I2IP.S8.S32.SAT R13, R14, R13, RZ ;  /* 0x0000000d0e0d7239 */ /* 0x000fe200000014ff */
[C---:B------:R-:W-:Y:S01]  /*7370*/  IMAD R19, R38.reuse, R24, RZ ;  /* 0x0000001826137224 */ /* 0x040fe200078e02ff */
[----:B------:R-:W-:Y:S01]  /*7380*/  SHF.R.S32.HI R2, RZ, 0x18, R56 ;  /* 0x00000018ff027819 */ /* 0x000fe20000011438 */
[----:B------:R-:W-:Y:S01]  /*7390*/  IMAD R24, R38, R29, RZ ;  /* 0x0000001d26187224 */ /* 0x000fe200078e02ff */
[----:B------:R-:W-:Y:S01]  /*73a0*/  I2IP.S8.S32.SAT R35, R12, R7, R13 ;  /* 0x000000070c237239 */ /* 0x000fe2000000140d */
[----:B------:R-:W-:Y:S02]  /*73b0*/  IMAD R17, R8, R40, R17 ;  /* 0x0000002808117224 */ /* 0x000fe400078e0211 */
[----:B------:R-:W-:Y:S02]  /*73c0*/  IMAD.MOV.U32 R0, RZ, RZ, R57 ;  /* 0x000000ffff007224 */ /* 0x000fe400078e0039 */
[----:B------:R-:W-:Y:S01]  /*73d0*/  IMAD R29, R38, R34, RZ ;  /* 0x00000022261d7224 */ /* 0x000fe200078e02ff */
[----:B------:R-:W-:Y:S01]  /*73e0*/  I2IP.S8.S32.SAT R34, R4, R3, R5 ;  /* 0x0000000304227239 */ /* 0x000fe20000001405 */
[-C--:B------:R-:W-:Y:S01]  /*73f0*/  IMAD R18, R41, R40.reuse, R18 ;  /* 0x0000002829127224 */ /* 0x080fe200078e0212 */
[----:B------:R-:W-:Y:S01]  /*7400*/  SHF.R.S32.HI R3, RZ, 0x18, R55 ;  /* 0x00000018ff037819 */ /* 0x000fe20000011437 */
[----:B------:R-:W-:Y:S01]  /*7410*/  IMAD R19, R0, R40, R19 ;  /* 0x0000002800137224 */ /* 0x000fe200078e0213 */
[----:B------:R-:W-:Y:S01]  /*7420*/  MOV R0, R54 ;  /* 0x0000003600007202 */ /* 0x000fe20000000f00 */
[----:B------:R1:W-:Y:S01]  /*7430*/  STS.128 [R80+UR57+0x1200], R32 ;  /* 0x0012002050007988 */ /* 0x0003e20008000c39 */
[----:B------:R-:W-:Y:S01]  /*7440*/  SHF.R.S32.HI R4, RZ, 0x18, R48 ;  /* 0x00000018ff047819 */ /* 0x000fe20000011430 */
[----:B------:R-:W-:Y:S01]  /*7450*/  IMAD R21, R38, R26, RZ ;  /* 0x0000001a26157224 */ /* 0x000fe200078e02ff */
[----:B------:R-:W-:Y:S01]  /*7460*/  I2IP.S8.S32.SAT R17, R18, R17, RZ ;  /* 0x0000001112117239 */ /* 0x000fe200000014ff */
[-C--:B------:R-:W-:Y:S01]  /*7470*/  IMAD R20, R2, R40.reuse, R20 ;  /* 0x0000002802147224 */ /* 0x080fe200078e0214 */
[----:B------:R-:W-:Y:S01]  /*7480*/  SHF.R.S32.HI R2, RZ, 0x18, R53 ;  /* 0x00000018ff027819 */ /* 0x000fe20000011435 */
[-C--:B------:R-:W-:Y:S01]  /*7490*/  IMAD R21, R3, R40.reuse, R21 ;  /* 0x0000002803157224 */ /* 0x080fe200078e0215 */
[----:B------:R-:W-:Y:S01]  /*74a0*/  SHF.R.S32.HI R3, RZ, 0x18, R49 ;  /* 0x00000018ff037819 */ /* 0x000fe20000011431 */
[-C--:B------:R-:W-:Y:S01]  /*74b0*/  IMAD R22, R42, R40.reuse, R22 ;  /* 0x000000282a167224 */ /* 0x080fe200078e0216 */
[----:B------:R-:W-:Y:S01]  /*74c0*/  I2IP.S8.S32.SAT R16, R16, R15, R17 ;  /* 0x0000000f10107239 */ /* 0x000fe20000001411 */
[-C--:B------:R-:W-:Y:S01]  /*74d0*/  IMAD R23, R0, R40.reuse, R23 ;  /* 0x0000002800177224 */ /* 0x080fe200078e0217 */
[----:B------:R-:W-:Y:S01]  /*74e0*/  SHF.R.S32.HI R0, RZ, 0x18, R52 ;  /* 0x00000018ff007819 */ /* 0x000fe20000011434 */
[----:B------:R-:W-:Y:S01]  /*74f0*/  IMAD R24, R2, R40, R24 ;  /* 0x0000002802187224 */ /* 0x000fe200078e0218 */
[----:B------:R-:W-:Y:S01]  /*7500*/  MOV R2, R50 ;  /* 0x0000003200027202 */ /* 0x000fe20000000f00 */
[----:B------:R-:W-:Y:S01]  /*7510*/  IMAD R26, R38, R31, RZ ;  /* 0x0000001f261a7224 */ /* 0x000fe200078e02ff */
[----:B------:R-:W-:Y:S01]  /*7520*/  I2IP.S8.S32.SAT R17, R22, R21, RZ ;  /* 0x0000001516117239 */ /* 0x000fe200000014ff */
[-C--:B------:R-:W-:Y:S02]  /*7530*/  IMAD R25, R0, R40.reuse, R25 ;  /* 0x0000002800197224 */ /* 0x080fe400078e0219 */
[-C--:B------:R-:W-:Y:S01]  /*7540*/  IMAD R26, R43, R40.reuse, R26 ;  /* 0x000000282b1a7224 */ /* 0x080fe200078e021a */
[----:B------:R-:W-:Y:S01]  /*7550*/  I2IP.S8.S32.SAT R17, R20, R19, R17 ;  /* 0x0000001314117239 */ /* 0x000fe20000001411 */
[-C--:B------:R-:W-:Y:S02]  /*7560*/  IMAD R27, R2, R40.reuse, R27 ;  /* 0x00000028021b7224 */ /* 0x080fe400078e021b */
[-C--:B------:R-:W-:Y:S01]  /*7570*/  IMAD R28, R3, R40.reuse, R28 ;  /* 0x00000028031c7224 */ /* 0x080fe200078e021c */
[----:B------:R-:W-:Y:S01]  /*7580*/  I2IP.S8.S32.SAT R18, R26, R25, RZ ;  /* 0x000000191a127239 */ /* 0x000fe200000014ff */
[-C--:B------:R-:W-:Y:S02]  /*7590*/  IMAD R29, R4, R40.reuse, R29 ;  /* 0x00000028041d7224 */ /* 0x080fe400078e021d */
[----:B------:R-:W-:Y:S01]  /*75a0*/  IMAD R30, R47, R40, R30 ;  /* 0x000000282f1e7224 */ /* 0x000fe200078e021e */
[----:B------:R-:W-:Y:S04]  /*75b0*/  I2IP.S8.S32.SAT R18, R24, R23, R18 ;  /* 0x0000001718127239 */ /* 0x000fe80000001412 */
[----:B------:R-:W-:Y:S04]  /*75c0*/  I2IP.S8.S32.SAT R29, R30, R29, RZ ;  /* 0x0000001d1e1d7239 */ /* 0x000fe800000014ff */
[----:B------:R-:W-:Y:S05]  /*75d0*/  I2IP.S8.S32.SAT R19, R28, R27, R29 ;  /* 0x0000001b1c137239 */ /* 0x000fea000000141d */
[----:B------:R1:W-:Y:S01]  /*75e0*/  STS.128 [R79+0x1010], R16 ;  /* 0x001010104f007388 */ /* 0x0003e20000000c00 */
[----:B------:R-:W-:Y:S01]  /*75f0*/  @!PT LDS RZ, [RZ] ;  /* 0x00000000fffff984 */ /* 0x000fe20000000800 */
[----:B------:R-:W-:Y:S01]  /*7600*/  @!PT LDS RZ, [RZ] ;  /* 0x00000000fffff984 */ /* 0x000fe20000000800 */
[----:B------:R-:W-:Y:S01]  /*7610*/  @!PT LDS RZ, [RZ] ;  /* 0x00000000fffff984 */ /* 0x000fe20000000800 */
[----:B------:R-:W-:Y:S01]  /*7620*/  @!PT LDS RZ, [RZ] ;  /* 0x00000000fffff984 */ /* 0x000fe20000000800 */
[----:B------:R3:W-:Y:S07]  /*7630*/  MEMBAR.ALL.CTA ;  /* 0x0000000000007992 */ /* 0x0007ee0000008000 */
[----:B---3--:R-:W3:Y:S02]  /*7640*/  FENCE.VIEW.ASYNC.S ;  /* 0x00000000000073c6 */ /* 0x008ee40000000000 */
[----:B---3--:R-:W-:Y:S06]  /*7650*/  BAR.SYNC.DEFER_BLOCKING 0x1, 0x80 ;  /* 0x0042000000007b1d */ /* 0x008fec0000010000 */
[----:B------:R-:W-:Y:S05]  /*7660*/  @P0 BRA `(.L_x_126) ;  /* 0x0000000000300947 */ /* 0x000fea0003800000 */
[----:B------:R-:W-:Y:S02]  /*7670*/  UIADD3 UR10, UPT, UPT, UR57, 0x1200, URZ ;  /* 0x00001200390a7890 */ /* 0x000fe4000fffe0ff */
[----:B------:R-:W-:Y:S02]  /*7680*/  UIADD3 UR8, UP0, UPT, UR62, 0x680, URZ ;  /* 0x000006803e087890 */ /* 0x000fe4000ff1e0ff */
[----:B------:R-:W-:Y:S02]  /*7690*/  USHF.L.U32 UR5, UR51, 0x6, URZ ;  /* 0x0000000633057899 */ /* 0x000fe400080006ff */
[----:B------:R-:W-:Y:S01]  /*76a0*/  MOV R88, UR10 ;  /* 0x0000000a00587c02 */ /* 0x000fe20008000f00 */
[----:B------:R-:W-:Y:S02]  /*76b0*/  USHF.L.U32 UR6, UR50, 0x6, URZ ;  /* 0x0000000632067899 */ /* 0x000fe400080006ff */
[----:B------:R-:W-:Y:S01]  /*76c0*/  UIADD3.X UR9, UPT, UPT, URZ, UR63, URZ, UP0, !UPT ;  /* 0x0000003fff097290 */ /* 0x000fe200087fe4ff */
[----:B------:R-:W-:Y:S01]  /*76d0*/  R2UR UR4, R88 ;  /* 0x00000000580472ca */ /* 0x000fe200000e0000 */
[----:B------:R-:W-:Y:S11]  /*76e0*/  UMOV UR7, UR36 ;  /* 0x0000002400077c82 */ /* 0x000ff60008000000 */
[----:B------:R-:W-:Y:S01]  /*76f0*/  @!UPT UIADD3 URZ, UPT, UPT, URZ, URZ, URZ ;  /* 0x000000fffffff290 */ /* 0x000fe2000fffe0ff */
[----:B------:R3:W-:Y:S01]  /*7700*/  UTMASTG.3D [UR4], [UR8] ;  /* 0x00000004080073b5 */ /* 0x0007e20008010000 */
[----:B------:R0:W-:Y:S01]  /*7710*/  UTMACMDFLUSH ;  /* 0x00000000000079b7 */ /* 0x0001e20000000000 */
[----:B---3--:R-:W-:Y:S04]  /*7720*/  DEPBAR.LE SB0, 0x0 ;  /* 0x000080000000791a */ /* 0x008fe80000000000 */
.L_x_126:
[----:B------:R-:W-:Y:S05]  /*7730*/  BSYNC.RECONVERGENT B0 ;  /* 0x0000000000007941 */ /* 0x000fea0003800200 */
.L_x_125:
[----:B------:R-:W-:Y:S01]  /*7740*/  BAR.SYNC.DEFER_BLOCKING 0x1, 0x80 ;  /* 0x0042000000007b1d */ /* 0x000fe20000010000 */
[----:B------:R-:W-:Y:S01]  /*7750*/  ISETP.NE.AND P0, PT, R84, 0x2, PT ;  /* 0x000000025400780c */ /* 0x000fe20003f05270 */
[----:B------:R-:W-:Y:S01]  /*7760*/  UISETP.NE.AND UP0, UPT, UR61, URZ, UPT ;  /* 0x000000ff3d00728c */ /* 0x000fe2000bf05270 */
[----:B------:R-:W-:Y:S01]  /*7770*/  ISETP.NE.AND P1, PT, R36, 0x4, PT ;  /* 0x000000042400780c */ /* 0x000fe20003f25270 */
[----:B------:R-:W-:Y:S01]  /*7780*/  UIADD3 UR51, UPT, UPT, UR42, UR48, URZ ;  /* 0x000000302a337290 */ /* 0x000fe2000fffe0ff */
[----:B------:R-:W-:Y:S01]  /*7790*/  SEL R2, RZ, 0x1, P0 ;  /* 0x00000001ff027807 */ /* 0x000fe20000000000 */
[----:B------:R-:W-:Y:S01]  /*77a0*/  UIADD3 UR50, UPT, UPT, UR43, UR49, URZ ;  /* 0x000000312b327290 */ /* 0x000fe2000fffe0ff */
[----:B------:R-:W-:Y:S02]  /*77b0*/  SEL R0, RZ, 0x1, P1 ;  /* 0x00000001ff007807 */ /* 0x000fe40000800000 */
[----:B------:R-:W-:Y:S02]  /*77c0*/  LOP3.LUT R86, R86, R2, RZ, 0x3c, !PT ;  /* 0x0000000256567212 */ /* 0x000fe400078e3cff */
[----:B------:R-:W-:Y:S02]  /*77d0*/  LOP3.LUT R87, R87, R0, RZ, 0x3c, !PT ;  /* 0x0000000057577212 */ /* 0x000fe400078e3cff */
[----:B------:R-:W-:Y:S02]  /*77e0*/  SEL R84, R84, RZ, P0 ;  /* 0x000000ff54547207 */ /* 0x000fe40000000000 */
[----:B------:R-:W-:Y:S01]  /*77f0*/  SEL R36, R36, RZ, P1 ;  /* 0x000000ff24247207 */ /* 0x000fe20000800000 */
[----:B------:R-:W-:Y:S01]  /*7800*/  UMOV UR36, UR60 ;  /* 0x0000003c00247c82 */ /* 0x000fe20008000000 */
[----:B------:R-:W-:Y:S05]  /*7810*/  BRA.U UP0, `(.L_x_127) ;  /* 0xffffffe500587547 */ /* 0x000fea000b83ffff */
[----:B------:R-:W-:Y:S05]  /*7820*/  EXIT ;  /* 0x000000000000794d */ /* 0x000fea0003800000 */
.L_x_25:
[----:B--2---:R2:W3:Y:S02]  /*7830*/  SYNCS.PHASECHK.TRANS64.TRYWAIT P0, [R0+URZ+0x1b0], R2 ;  /* 0x0001b002000075a7 */ /* 0x0044e400080011ff */
[----:B---3--:R-:W-:Y:S05]  /*7840*/  @!P0 NANOSLEEP.SYNCS 0x989680 ;  /* 0x009896800000895d */ /* 0x008fea0003900000 */
[----:B------:R-:W3:Y:S02]  /*7850*/  @!P0 SYNCS.PHASECHK.TRANS64 P0, [R0+URZ+0x1b0], R2 ;  /* 0x0001b002000085a7 */ /* 0x000ee400080010ff */
[----:B---3--:R-:W-:Y:S05]  /*7860*/  @!P0 BRA `(.L_x_25) ;  /* 0xfffffffc00f08947 */ /* 0x008fea000383ffff */
[----:B------:R-:W-:Y:S05]  /*7870*/  BRA `(.L_x_128) ;  /* 0xffffffa400547947 */ /* 0x000fea000383ffff */
.L_x_28:
[----:B-1----:R-:W-:-:S07]  /*7880*/  MOV R0, UR33 ;  /* 0x0000002100007c02 */ /* 0x002fce0008000f00 */
.L_x_129:
[----:B-1----:R1:W2:Y:S02]  /*7890*/  SYNCS.PHASECHK.TRANS64.TRYWAIT P0, [R0+URZ+0x90], R3 ;  /* 0x00009003000075a7 */ /* 0x0022a400080011ff */
[----:B--2---:R-:W-:Y:S05]  /*78a0*/  @!P0 NANOSLEEP.SYNCS 0x989680 ;  /* 0x009896800000895d */ /* 0x004fea0003900000 */
[----:B------:R-:W2:Y:S02]  /*78b0*/  @!P0 SYNCS.PHASECHK.TRANS64 P0, [R0+URZ+0x90], R3 ;  /* 0x00009003000085a7 */ /* 0x000ea400080010ff */
[----:B--2---:R-:W-:Y:S05]  /*78c0*/  @!P0 BRA `(.L_x_129) ;  /* 0xfffffffc00f08947 */ /* 0x004fea000383ffff */
[----:B------:R-:W-:Y:S05]  /*78d0*/  BRA `(.L_x_27) ;  /* 0xffffffa400ac7947 */ /* 0x000fea000383ffff */
.L_x_35:
[----:B-1----:R-:W-:-:S07]  /*78e0*/  MOV R0, UR17 ;  /* 0x0000001100007c02 */ /* 0x002fce0008000f00 */
.L_x_130:
[----:B-1----:R1:W2:Y:S02]  /*78f0*/  SYNCS.PHASECHK.TRANS64.TRYWAIT P0, [R0+URZ+0x90], R3 ;  /* 0x00009003000075a7 */ /* 0x0022a400080011ff */
[----:B--2---:R-:W-:Y:S05]  /*7900*/  @!P0 NANOSLEEP.SYNCS 0x989680 ;  /* 0x009896800000895d */ /* 0x004fea0003900000 */
[----:B------:R-:W2:Y:S02]  /*7910*/  @!P0 SYNCS.PHASECHK.TRANS64 P0, [R0+URZ+0x90], R3 ;  /* 0x00009003000085a7 */ /* 0x000ea400080010ff */
[----:B--2---:R-:W-:Y:S05]  /*7920*/  @!P0 BRA `(.L_x_130) ;  /* 0xfffffffc00f08947 */ /* 0x004fea000383ffff */
[----:B------:R-:W-:Y:S05]  /*7930*/  BRA `(.L_x_34) ;  /* 0xffffffa800707947 */ /* 0x000fea000383ffff */
.L_x_40:
[----:B-1----:R1:W2:Y:S02]  /*7940*/  SYNCS.PHASECHK.TRANS64.TRYWAIT P0, [R3+URZ+0x140], R0 ;  /* 0x00014000030075a7 */ /* 0x0022a400080011ff */
[----:B--2---:R-:W-:Y:S05]  /*7950*/  @!P0 NANOSLEEP.SYNCS 0x989680 ;  /* 0x009896800000895d */ /* 0x004fea0003900000 */
[----:B------:R-:W2:Y:S02]  /*7960*/  @!P0 SYNCS.PHASECHK.TRANS64 P0, [R3+URZ+0x140], R0 ;  /* 0x00014000030085a7 */ /* 0x000ea400080010ff */
[----:B--2---:R-:W-:Y:S05]  /*7970*/  @!P0 BRA `(.L_x_40) ;  /* 0xfffffffc00f08947 */ /* 0x004fea000383ffff */
[----:B------:R-:W-:Y:S05]  /*7980*/  BRA `(.L_x_131) ;  /* 0xffffffac001c7947 */ /* 0x000fea000383ffff */
.L_x_44:
[----:B------:R-:W-:-:S07]  /*7990*/  MOV R0, UR4 ;  /* 0x0000000400007c02 */ /* 0x000fce0008000f00 */
.L_x_132:
[----:B-1----:R1:W2:Y:S02]  /*79a0*/  SYNCS.PHASECHK.TRANS64.TRYWAIT P0, [R0+URZ], R2 ;  /* 0x00000002000075a7 */ /* 0x0022a400080011ff */
[----:B--2---:R-:W-:Y:S05]  /*79b0*/  @!P0 NANOSLEEP.SYNCS 0x989680 ;  /* 0x009896800000895d */ /* 0x004fea0003900000 */
[----:B------:R-:W2:Y:S02]  /*79c0*/  @!P0 SYNCS.PHASECHK.TRANS64 P0, [R0+URZ], R2 ;  /* 0x00000002000085a7 */ /* 0x000ea400080010ff */
[----:B--2---:R-:W-:Y:S05]  /*79d0*/  @!P0 BRA `(.L_x_132) ;  /* 0xfffffffc00f08947 */ /* 0x004fea000383ffff */
[----:B------:R-:W-:Y:S05]  /*79e0*/  BRA `(.L_x_133) ;  /* 0xffffffb000a07947 */ /* 0x000fea000383ffff */
.L_x_45:
[----:B------:R-:W-:-:S07]  /*79f0*/  MOV R0, UR4 ;  /* 0x0000000400007c02 */ /* 0x000fce0008000f00 */
.L_x_134:
[----:B-1----:R1:W2:Y:S02]  /*7a00*/  SYNCS.PHASECHK.TRANS64.TRYWAIT P0, [R0+URZ], R3 ;  /* 0x00000003000075a7 */ /* 0x0022a400080011ff */
[----:B--2---:R-:W-:Y:S05]  /*7a10*/  @!P0 NANOSLEEP.SYNCS 0x989680 ;  /* 0x009896800000895d */ /* 0x004fea0003900000 */
[----:B------:R-:W2:Y:S02]  /*7a20*/  @!P0 SYNCS.PHASECHK.TRANS64 P0, [R0+URZ], R3 ;  /* 0x00000003000085a7 */ /* 0x000ea400080010ff */
[----:B--2---:R-:W-:Y:S05]  /*7a30*/  @!P0 BRA `(.L_x_134) ;  /* 0xfffffffc00f08947 */ /* 0x004fea000383ffff */
[----:B------:R-:W-:Y:S05]  /*7a40*/  BRA `(.L_x_135) ;  /* 0xffffffb000ac7947 */ /* 0x000fea000383ffff */
.L_x_46:
[----:B------:R-:W-:-:S07]  /*7a50*/  MOV R0, UR4 ;  /* 0x0000000400007c02 */ /* 0x000fce0008000f00 */
.L_x_136:
[----:B-1----:R1:W2:Y:S02]  /*7a60*/  SYNCS.PHASECHK.TRANS64.TRYWAIT P0, [R0+URZ], R3 ;  /* 0x00000003000075a7 */ /* 0x0022a400080011ff */
[----:B--2---:R-:W-:Y:S05]  /*7a70*/  @!P0 NANOSLEEP.SYNCS 0x989680 ;  /* 0x009896800000895d */ /* 0x004fea0003900000 */
[----:B------:R-:W2:Y:S02]  /*7a80*/  @!P0 SYNCS.PHASECHK.TRANS64 P0, [R0+URZ], R3 ;  /* 0x00000003000085a7 */ /* 0x000ea400080010ff */
[----:B--2---:R-:W-:Y:S05]  /*7a90*/  @!P0 BRA `(.L_x_136) ;  /* 0xfffffffc00f08947 */ /* 0x004fea000383ffff */
[----:B------:R-:W-:Y:S05]  /*7aa0*/  BRA `(.L_x_137) ;  /* 0xffffffb000b87947 */ /* 0x000fea000383ffff */
.L_x_47:
[----:B------:R-:W-:-:S07]  /*7ab0*/  MOV R0, UR4 ;  /* 0x0000000400007c02 */ /* 0x000fce0008000f00 */
.L_x_138:
[----:B-1----:R1:W2:Y:S02]  /*7ac0*/  SYNCS.PHASECHK.TRANS64.TRYWAIT P0, [R0+URZ], R3 ;  /* 0x00000003000075a7 */ /* 0x0022a400080011ff */
[----:B--2---:R-:W-:Y:S05]  /*7ad0*/  @!P0 NANOSLEEP.SYNCS 0x989680 ;  /* 0x009896800000895d */ /* 0x004fea0003900000 */
[----:B------:R-:W2:Y:S02]  /*7ae0*/  @!P0 SYNCS.PHASECHK.TRANS64 P0, [R0+URZ], R3 ;  /* 0x00000003000085a7 */ /* 0x000ea400080010ff */
[----:B--2---:R-:W-:Y:S05]  /*7af0*/  @!P0 BRA `(.L_x_138) ;  /* 0xfffffffc00f08947 */ /* 0x004fea000383ffff */
[----:B------:R-:W-:Y:S05]  /*7b00*/  BRA `(.L_x_139) ;  /* 0xffffffb000c47947 */ /* 0x000fea000383ffff */
.L_x_48:
[----:B------:R-:W-:-:S07]  /*7b10*/  MOV R0, UR4 ;  /* 0x0000000400007c02 */ /* 0x000fce0008000f00 */
.L_x_140:
[----:B-1----:R1:W2:Y:S02]  /*7b20*/  SYNCS.PHASECHK.TRANS64.TRYWAIT P0, [R0+URZ], R3 ;  /* 0x00000003000075a7 */ /* 0x0022a400080011ff */
[----:B--2---:R-:W-:Y:S05]  /*7b30*/  @!P0 NANOSLEEP.SYNCS 0x989680 ;  /* 0x009896800000895d */ /* 0x004fea0003900000 */
[----:B------:R-:W2:Y:S02]  /*7b40*/  @!P0 SYNCS.PHASECHK.TRANS64 P0, [R0+URZ], R3 ;  /* 0x00000003000085a7 */ /* 0x000ea400080010ff */
[----:B--2---:R-:W-:Y:S05]  /*7b50*/  @!P0 BRA `(.L_x_140) ;  /* 0xfffffffc00f08947 */ /* 0x004fea000383ffff */
[----:B------:R-:W-:Y:S05]  /*7b60*/  BRA `(.L_x_141) ;  /* 0xffffffb000d07947 */ /* 0x000fea000383ffff */
.L_x_49:
[----:B------:R-:W-:-:S07]  /*7b70*/  MOV R0, UR4 ;  /* 0x0000000400007c02 */ /* 0x000fce0008000f00 */
.L_x_142:
[----:B-1----:R1:W2:Y:S02]  /*7b80*/  SYNCS.PHASECHK.TRANS64.TRYWAIT P0, [R0+URZ], R3 ;  /* 0x00000003000075a7 */ /* 0x0022a400080011ff */
[----:B--2---:R-:W-:Y:S05]  /*7b90*/  @!P0 NANOSLEEP.SYNCS 0x989680 ;  /* 0x009896800000895d */ /* 0x004fea0003900000 */
[----:B------:R-:W2:Y:S02]  /*7ba0*/  @!P0 SYNCS.PHASECHK.TRANS64 P0, [R0+URZ], R3 ;  /* 0x00000003000085a7 */ /* 0x000ea400080010ff */
[----:B--2---:R-:W-:Y:S05]  /*7bb0*/  @!P0 BRA `(.L_x_142) ;  /* 0xfffffffc00f08947 */ /* 0x004fea000383ffff */
[----:B------:R-:W-:Y:S05]  /*7bc0*/  BRA `(.L_x_143) ;  /* 0xffffffb000dc7947 */ /* 0x000fea000383ffff */
.L_x_50:
[----:B------:R-:W-:-:S07]  /*7bd0*/  MOV R0, UR4 ;  /* 0x0000000400007c02 */ /* 0x000fce0008000f00 */
.L_x_144:
[----:B-1----:R1:W2:Y:S02]  /*7be0*/  SYNCS.PHASECHK.TRANS64.TRYWAIT P0, [R0+URZ], R3 ;  /* 0x00000003000075a7 */ /* 0x0022a400080011ff */
[----:B--2---:R-:W-:Y:S05]  /*7bf0*/  @!P0 NANOSLEEP.SYNCS 0x989680 ;  /* 0x009896800000895d */ /* 0x004fea0003900000 */
[----:B------:R-:W2:Y:S02]  /*7c00*/  @!P0 SYNCS.PHASECHK.TRANS64 P0, [R0+URZ], R3 ;  /* 0x00000003000085a7 */ /* 0x000ea400080010ff */
[----:B--2---:R-:W-:Y:S05]  /*7c10*/  @!P0 BRA `(.L_x_144) ;  /* 0xfffffffc00f08947 */ /* 0x004fea000383ffff */
[----:B------:R-:W-:Y:S05]  /*7c20*/  BRA `(.L_x_145) ;  /* 0xffffffb000e87947 */ /* 0x000fea000383ffff */
.L_x_51:
[----:B------:R-:W-:-:S07]  /*7c30*/  MOV R0, UR4 ;  /* 0x0000000400007c02 */ /* 0x000fce0008000f00 */
.L_x_146:
[----:B-1----:R1:W2:Y:S02]  /*7c40*/  SYNCS.PHASECHK.TRANS64.TRYWAIT P0, [R0+URZ], R3 ;  /* 0x00000003000075a7 */ /* 0x0022a400080011ff */
[----:B--2---:R-:W-:Y:S05]  /*7c50*/  @!P0 NANOSLEEP.SYNCS 0x989680 ;  /* 0x009896800000895d */ /* 0x004fea0003900000 */
[----:B------:R-:W2:Y:S02]  /*7c60*/  @!P0 SYNCS.PHASECHK.TRANS64 P0, [R0+URZ], R3 ;  /* 0x00000003000085a7 */ /* 0x000ea400080010ff */
[----:B--2---:R-:W-:Y:S05]  /*7c70*/  @!P0 BRA `(.L_x_146) ;  /* 0xfffffffc00f08947 */ /* 0x004fea000383ffff */
[----:B------:R-:W-:Y:S05]  /*7c80*/  BRA `(.L_x_147) ;  /* 0xffffffb000f47947 */ /* 0x000fea000383ffff */
.L_x_52:
[----:B------:R-:W-:-:S07]  /*7c90*/  MOV R0, UR4 ;  /* 0x0000000400007c02 */ /* 0x000fce0008000f00 */
.L_x_148:
[----:B-1----:R1:W2:Y:S02]  /*7ca0*/  SYNCS.PHASECHK.TRANS64.TRYWAIT P0, [R0+URZ], R3 ;  /* 0x00000003000075a7 */ /* 0x0022a400080011ff */
[----:B--2---:R-:W-:Y:S05]  /*7cb0*/  @!P0 NANOSLEEP.SYNCS 0x989680 ;  /* 0x009896800000895d */ /* 0x004fea0003900000 */
[----:B------:R-:W2:Y:S02]  /*7cc0*/  @!P0 SYNCS.PHASECHK.TRANS64 P0, [R0+URZ], R3 ;  /* 0x00000003000085a7 */ /* 0x000ea400080010ff */
[----:B--2---:R-:W-:Y:S05]  /*7cd0*/  @!P0 BRA `(.L_x_148) ;  /* 0xfffffffc00f08947 */ /* 0x004fea000383ffff */
[----:B------:R-:W-:Y:S05]  /*7ce0*/  BRA `(.L_x_149) ;  /* 0xffffffb400007947 */ /* 0x000fea000383ffff */
.L_x_53:
[----:B------:R-:W-:-:S07]  /*7cf0*/  MOV R0, UR4 ;  /* 0x0000000400007c02 */ /* 0x000fce0008000f00 */
.L_x_150:
[----:B-1----:R1:W2:Y:S02]  /*7d00*/  SYNCS.PHASECHK.TRANS64.TRYWAIT P0, [R0+URZ], R3 ;  /* 0x00000003000075a7 */ /* 0x0022a400080011ff */
[----:B--2---:R-:W-:Y:S05]  /*7d10*/  @!P0 NANOSLEEP.SYNCS 0x989680 ;  /* 0x009896800000895d */ /* 0x004fea0003900000 */
[----:B------:R-:W2:Y:S02]  /*7d20*/  @!P0 SYNCS.PHASECHK.TRANS64 P0, [R0+URZ], R3 ;  /* 0x00000003000085a7 */ /* 0x000ea400080010ff */
[----:B--2---:R-:W-:Y:S05]  /*7d30*/  @!P0 BRA `(.L_x_150) ;  /* 0xfffffffc00f08947 */ /* 0x004fea000383ffff */
[----:B------:R-:W-:Y:S05]  /*7d40*/  BRA `(.L_x_151) ;  /* 0xffffffb4000c7947 */ /* 0x000fea000383ffff */
.L_x_54:
[----:B------:R-:W-:-:S07]  /*7d50*/  MOV R0, UR4 ;  /* 0x0000000400007c02 */ /* 0x000fce0008000f00 */
.L_x_152:
[----:B-1----:R1:W2:Y:S02]  /*7d60*/  SYNCS.PHASECHK.TRANS64.TRYWAIT P0, [R0+URZ], R3 ;  /* 0x00000003000075a7 */ /* 0x0022a400080011ff */
[----:B--2---:R-:W-:Y:S05]  /*7d70*/  @!P0 NANOSLEEP.SYNCS 0x989680 ;  /* 0x009896800000895d */ /* 0x004fea0003900000 */
[----:B------:R-:W2:Y:S02]  /*7d80*/  @!P0 SYNCS.PHASECHK.TRANS64 P0, [R0+URZ], R3 ;  /* 0x00000003000085a7 */ /* 0x000ea400080010ff */
[----:B--2---:R-:W-:Y:S05]  /*7d90*/  @!P0 BRA `(.L_x_152) ;  /* 0xfffffffc00f08947 */ /* 0x004fea000383ffff */
[----:B------:R-:W-:Y:S05]  /*7da0*/  BRA `(.L_x_153) ;  /* 0xffffffb400187947 */ /* 0x000fea000383ffff */
.L_x_55:
[----:B------:R-:W-:-:S07]  /*7db0*/  MOV R0, UR4 ;  /* 0x0000000400007c02 */ /* 0x000fce0008000f00 */
.L_x_154:
[----:B-1----:R1:W2:Y:S02]  /*7dc0*/  SYNCS.PHASECHK.TRANS64.TRYWAIT P0, [R0+URZ], R3 ;  /* 0x00000003000075a7 */ /* 0x0022a400080011ff */
[----:B--2---:R-:W-:Y:S05]  /*7dd0*/  @!P0 NANOSLEEP.SYNCS 0x989680 ;  /* 0x009896800000895d */ /* 0x004fea0003900000 */
[----:B------:R-:W2:Y:S02]  /*7de0*/  @!P0 SYNCS.PHASECHK.TRANS64 P0, [R0+URZ], R3 ;  /* 0x00000003000085a7 */ /* 0x000ea400080010ff */
[----:B--2---:R-:W-:Y:S05]  /*7df0*/  @!P0 BRA `(.L_x_154) ;  /* 0xfffffffc00f08947 */ /* 0x004fea000383ffff */
[----:B------:R-:W-:Y:S05]  /*7e00*/  BRA `(.L_x_155) ;  /* 0xffffffb400247947 */ /* 0x000fea000383ffff */
.L_x_56:
[----:B------:R-:W-:-:S07]  /*7e10*/  MOV R0, UR4 ;  /* 0x0000000400007c02 */ /* 0x000fce0008000f00 */
.L_x_156:
[----:B-1----:R1:W2:Y:S02]  /*7e20*/  SYNCS.PHASECHK.TRANS64.TRYWAIT P0, [R0+URZ], R3 ;  /* 0x00000003000075a7 */ /* 0x0022a400080011ff */
[----:B--2---:R-:W-:Y:S05]  /*7e30*/  @!P0 NANOSLEEP.SYNCS 0x989680 ;  /* 0x009896800000895d */ /* 0x004fea0003900000 */
[----:B------:R-:W2:Y:S02]  /*7e40*/  @!P0 SYNCS.PHASECHK.TRANS64 P0, [R0+URZ], R3 ;  /* 0x00000003000085a7 */ /* 0x000ea400080010ff */
[----:B--2---:R-:W-:Y:S05]  /*7e50*/  @!P0 BRA `(.L_x_156) ;  /* 0xfffffffc00f08947 */ /* 0x004fea000383ffff */
[----:B------:R-:W-:Y:S05]  /*7e60*/  BRA `(.L_x_157) ;  /* 0xffffffb400307947 */ /* 0x000fea000383ffff */
.L_x_57:
[----:B------:R-:W-:-:S07]  /*7e70*/  MOV R0, UR4 ;  /* 0x0000000400007c02 */ /* 0x000fce0008000f00 */
.L_x_158:
[----:B-1----:R1:W2:Y:S02]  /*7e80*/  SYNCS.PHASECHK.TRANS64.TRYWAIT P0, [R0+URZ], R3 ;  /* 0x00000003000075a7 */ /* 0x0022a400080011ff */
[----:B--2---:R-:W-:Y:S05]  /*7e90*/  @!P0 NANOSLEEP.SYNCS 0x989680 ;  /* 0x009896800000895d */ /* 0x004fea0003900000 */
[----:B------:R-:W2:Y:S02]  /*7ea0*/  @!P0 SYNCS.PHASECHK.TRANS64 P0, [R0+URZ], R3 ;  /* 0x00000003000085a7 */ /* 0x000ea400080010ff */
[----:B--2---:R-:W-:Y:S05]  /*7eb0*/  @!P0 BRA `(.L_x_158) ;  /* 0xfffffffc00f08947 */ /* 0x004fea000383ffff */
[----:B------:R-:W-:Y:S05]  /*7ec0*/  BRA `(.L_x_159) ;  /* 0xffffffb4003c7947 */ /* 0x000fea000383ffff */
.L_x_58:
[----:B------:R-:W-:-:S07]  /*7ed0*/  MOV R0, UR4 ;  /* 0x0000000400007c02 */ /* 0x000fce0008000f00 */
.L_x_160:
[----:B-1----:R1:W2:Y:S02]  /*7ee0*/  SYNCS.PHASECHK.TRANS64.TRYWAIT P0, [R0+URZ], R3 ;  /* 0x00000003000075a7 */ /* 0x0022a400080011ff */
[----:B--2---:R-:W-:Y:S05]  /*7ef0*/  @!P0 NANOSLEEP.SYNCS 0x989680 ;  /* 0x009896800000895d */ /* 0x004fea0003900000 */
[----:B------:R-:W2:Y:S02]  /*7f00*/  @!P0 SYNCS.PHASECHK.TRANS64 P0, [R0+URZ], R3 ;  /* 0x00000003000085a7 */ /* 0x000ea400080010ff */
[----:B--2---:R-:W-:Y:S05]  /*7f10*/  @!P0 BRA `(.L_x_160) ;  /* 0xfffffffc00f08947 */ /* 0x004fea000383ffff */
[----:B------:R-:W-:Y:S05]  /*7f20*/  BRA `(.L_x_161) ;  /* 0xffffffb400487947 */ /* 0x000fea000383ffff */
.L_x_59:
[----:B------:R-:W-:-:S07]  /*7f30*/  MOV R0, UR4 ;  /* 0x0000000400007c02 */ /* 0x000fce0008000f00 */
.L_x_162:
[----:B-1----:R1:W2:Y:S02]  /*7f40*/  SYNCS.PHASECHK.TRANS64.TRYWAIT P0, [R0+URZ], R3 ;  /* 0x00000003000075a7 */ /* 0x0022a400080011ff */
[----:B--2---:R-:W-:Y:S05]  /*7f50*/  @!P0 NANOSLEEP.SYNCS 0x989680 ;  /* 0x009896800000895d */ /* 0x004fea0003900000 */
[----:B------:R-:W2:Y:S02]  /*7f60*/  @!P0 SYNCS.PHASECHK.TRANS64 P0, [R0+URZ], R3 ;  /* 0x00000003000085a7 */ /* 0x000ea400080010ff */
[----:B--2---:R-:W-:Y:S05]  /*7f70*/  @!P0 BRA `(.L_x_162) ;  /* 0xfffffffc00f08947 */ /* 0x004fea000383ffff */
[----:B------:R-:W-:Y:S05]  /*7f80*/  BRA `(.L_x_163) ;  /* 0xffffffb400547947 */ /* 0x000fea000383ffff */
.L_x_60:
[----:B------:R-:W-:-:S07]  /*7f90*/  MOV R0, UR4 ;  /* 0x0000000400007c02 */ /* 0x000fce0008000f00 */
.L_x_164:
[----:B-1----:R1:W2:Y:S02]  /*7fa0*/  SYNCS.PHASECHK.TRANS64.TRYWAIT P0, [R0+URZ], R3 ;  /* 0x00000003000075a7 */ /* 0x0022a400080011ff */
[----:B--2---:R-:W-:Y:S05]  /*7fb0*/  @!P0 NANOSLEEP.SYNCS 0x989680 ;  /* 0x009896800000895d */ /* 0x004fea0003900000 */
[----:B------:R-:W2:Y:S02]  /*7fc0*/  @!P0 SYNCS.PHASECHK.TRANS64 P0, [R0+URZ], R3 ;  /* 0x00000003000085a7 */ /* 0x000ea400080010ff */
[----:B--2---:R-:W-:Y:S05]  /*7fd0*/  @!P0 BRA `(.L_x_164) ;  /* 0xfffffffc00f08947 */ /* 0x004fea000383ffff */
[----:B------:R-:W-:Y:S05]  /*7fe0*/  BRA `(.L_x_165) ;  /* 0xffffffb400607947 */ /* 0x000fea000383ffff */
.L_x_63:
[----:B-1----:R1:W2:Y:S02]  /*7ff0*/  SYNCS.PHASECHK.TRANS64.TRYWAIT P0, [R2+URZ+0x1a0], R4 ;  /* 0x0001a004020075a7 */ /* 0x0022a400080011ff */
[----:B--2---:R-:W-:Y:S05]  /*8000*/  @!P0 NANOSLEEP.SYNCS 0x989680 ;  /* 0x009896800000895d */ /* 0x004fea0003900000 */
[----:B------:R-:W2:Y:S02]  /*8010*/  @!P0 SYNCS.PHASECHK.TRANS64 P0, [R2+URZ+0x1a0], R4 ;  /* 0x0001a004020085a7 */ /* 0x000ea400080010ff */
[----:B--2---:R-:W-:Y:S05]  /*8020*/  @!P0 BRA `(.L_x_63) ;  /* 0xfffffffc00f08947 */ /* 0x004fea000383ffff */
[----:B------:R-:W-:Y:S05]  /*8030*/  BRA `(.L_x_166) ;  /* 0xffffffb400bc7947 */ /* 0x000fea000383ffff */
.L_x_64:
[----:B------:R-:W-:-:S07]  /*8040*/  MOV R2, UR5 ;  /* 0x0000000500027c02 */ /* 0x000fce0008000f00 */
.L_x_167:
[----:B-1----:R1:W2:Y:S02]  /*8050*/  SYNCS.PHASECHK.TRANS64.TRYWAIT P0, [R2+URZ+0x150], R5 ;  /* 0x00015005020075a7 */ /* 0x0022a400080011ff */
[----:B--2---:R-:W-:Y:S05]  /*8060*/  @!P0 NANOSLEEP.SYNCS 0x989680 ;  /* 0x009896800000895d */ /* 0x004fea0003900000 */
[----:B------:R-:W2:Y:S02]  /*8070*/  @!P0 SYNCS.PHASECHK.TRANS64 P0, [R2+URZ+0x150], R5 ;  /* 0x00015005020085a7 */ /* 0x000ea400080010ff */
[----:B--2---:R-:W-:Y:S05]  /*8080*/  @!P0 BRA `(.L_x_167) ;  /* 0xfffffffc00f08947 */ /* 0x004fea000383ffff */
[----:B------:R-:W-:Y:S05]  /*8090*/  BRA `(.L_x_168) ;  /* 0xffffffb400cc7947 */ /* 0x000fea000383ffff */
.L_x_65:
[----:B-1----:R1:W2:Y:S02]  /*80a0*/  SYNCS.PHASECHK.TRANS64.TRYWAIT P1, [R2+URZ+0x140], R4 ;  /* 0x00014004020075a7 */ /* 0x0022a400080211ff */
[----:B--2---:R-:W-:Y:S05]  /*80b0*/  @!P1 NANOSLEEP.SYNCS 0x989680 ;  /* 0x009896800000995d */ /* 0x004fea0003900000 */
[----:B------:R-:W2:Y:S02]  /*80c0*/  @!P1 SYNCS.PHASECHK.TRANS64 P1, [R2+URZ+0x140], R4 ;  /* 0x00014004020095a7 */ /* 0x000ea400080210ff */
[----:B--2---:R-:W-:Y:S05]  /*80d0*/  @!P1 BRA `(.L_x_65) ;  /* 0xfffffffc00f09947 */ /* 0x004fea000383ffff */
[----:B------:R-:W-:Y:S05]  /*80e0*/  BRA `(.L_x_169) ;  /* 0xffffffb400fc7947 */ /* 0x000fea000383ffff */
.L_x_68:
[----:B------:R-:W-:-:S07]  /*80f0*/  MOV R0, UR5 ;  /* 0x0000000500007c02 */ /* 0x000fce0008000f00 */
.L_x_170:
[----:B-1----:R1:W2:Y:S02]  /*8100*/  SYNCS.PHASECHK.TRANS64.TRYWAIT P0, [R0+URZ+0x150], R2 ;  /* 0x00015002000075a7 */ /* 0x0022a400080011ff */
[----:B--2---:R-:W-:Y:S05]  /*8110*/  @!P0 NANOSLEEP.SYNCS 0x989680 ;  /* 0x009896800000895d */ /* 0x004fea0003900000 */
[----:B------:R-:W2:Y:S02]  /*8120*/  @!P0 SYNCS.PHASECHK.TRANS64 P0, [R0+URZ+0x150], R2 ;  /* 0x00015002000085a7 */ /* 0x000ea400080010ff */
[----:B--2---:R-:W-:Y:S05]  /*8130*/  @!P0 BRA `(.L_x_170) ;  /* 0xfffffffc00f08947 */ /* 0x004fea000383ffff */
[----:B------:R-:W-:Y:S05]  /*8140*/  BRA `(.L_x_67) ;  /* 0xffffffb800507947 */ /* 0x000fea000383ffff */
.L_x_77:
[----:B-1----:R-:W-:-:S04]  /*8150*/  MOV R5, UR4 ;  /* 0x0000000400057c02 */ /* 0x002fc80008000f00 */
[----:B------:R1:W2:Y:S03]  /*8160*/  SYNCS.PHASECHK.TRANS64.TRYWAIT P0, [R5+URZ+0x8], R6 ;  /* 0x00000806050075a7 */ /* 0x0002a600080011ff */
[----:B--2---:R-:W-:Y:S05]  /*8170*/  @!P0 NANOSLEEP.SYNCS 0x989680 ;  /* 0x009896800000895d */ /* 0x004fea0003900000 */
[----:B------:R-:W2:Y:S02]  /*8180*/  @!P0 SYNCS.PHASECHK.TRANS64 P0, [R5+URZ+0x8], R6 ;  /* 0x00000806050085a7 */ /* 0x000ea400080010ff */
[----:B--2---:R-:W-:Y:S05]  /*8190*/  @!P0 BRA `(.L_x_77) ;  /* 0xfffffffc00ec8947 */ /* 0x004fea000383ffff */
[----:B------:R-:W-:Y:S05]  /*81a0*/  BRA `(.L_x_76) ;  /* 0xffffffbc00047947 */ /* 0x000fea000383ffff */
.L_x_79:
[----:B------:R-:W-:Y:S01]  /*81b0*/  BSSY B0, `(.L_x_171) ;  /* 0x0000006000007945 */ /* 0x000fe20003800000 */
[----:B------:R-:W-:-:S07]  /*81c0*/  MOV R15, 0xffffffff ;  /* 0xffffffff000f7802 */ /* 0x000fce0000000f00 */
[----:B-1---5:R-:W-:Y:S05]  /*81d0*/  WARPSYNC.COLLECTIVE R15, `(.L_x_172) ;  /* 0x000000000f0c7348 */ /* 0x022fea0003c00000 */
[----:B------:R-:W-:Y:S02]  /*81e0*/  ELECT P6, UR79, PT ;  /* 0x00000000004f782f */ /* 0x000fe400038c0000 */
[----:B------:R-:W-:Y:S01]  /*81f0*/  MOV R14, UR79 ;  /* 0x0000004f000e7c02 */ /* 0x000fe20008000f00 */
[----:B-1---5:R-:W-:Y:S10]  /*8200*/  ENDCOLLECTIVE ;  /* 0x000000000000791b */ /* 0x022ff40003800000 */
.L_x_172:
[----:B------:R-:W-:Y:S05]  /*8210*/  BSYNC B0 ;  /* 0x0000000000007941 */ /* 0x000fea0003800000 */
.L_x_171:
[----:B------:R-:W-:Y:S01]  /*8220*/  PLOP3.LUT P0, PT, P6, PT, PT, 0x80, 0x8 ;  /* 0x000000000008781c */ /* 0x000fe2000370f070 */
[----:B------:R-:W-:-:S12]  /*8230*/  BRA `(.L_x_173) ;  /* 0xffffffbc00307947 */ /* 0x000fd8000383ffff */
.L_x_81:
[----:B-1----:R-:W-:-:S04]  /*8240*/  MOV R0, UR4 ;  /* 0x0000000400007c02 */ /* 0x002fc80008000f00 */
[----:B------:R1:W2:Y:S03]  /*8250*/  SYNCS.PHASECHK.TRANS64.TRYWAIT P0, [R0+URZ+0x8], R4 ;  /* 0x00000804000075a7 */ /* 0x0002a600080011ff */
[----:B--2---:R-:W-:Y:S05]  /*8260*/  @!P0 NANOSLEEP.SYNCS 0x989680 ;  /* 0x009896800000895d */ /* 0x004fea0003900000 */
[----:B------:R-:W2:Y:S02]  /*8270*/  @!P0 SYNCS.PHASECHK.TRANS64 P0, [R0+URZ+0x8], R4 ;  /* 0x00000804000085a7 */ /* 0x000ea400080010ff */
[----:B--2---:R-:W-:Y:S05]  /*8280*/  @!P0 BRA `(.L_x_81) ;  /* 0xfffffffc00ec8947 */ /* 0x004fea000383ffff */
[----:B------:R-:W-:Y:S05]  /*8290*/  BRA `(.L_x_80) ;  /* 0xffffffbc00347947 */ /* 0x000fea000383ffff */
.L_x_82:
[----:B-1----:R1:W2:Y:S02]  /*82a0*/  SYNCS.PHASECHK.TRANS64.TRYWAIT P0, [R0+URZ+0x140], R3 ;  /* 0x00014003000075a7 */ /* 0x0022a400080011ff */
[----:B--2---:R-:W-:Y:S05]  /*82b0*/  @!P0 NANOSLEEP.SYNCS 0x989680 ;  /* 0x009896800000895d */ /* 0x004fea0003900000 */
[----:B------:R-:W2:Y:S02]  /*82c0*/  @!P0 SYNCS.PHASECHK.TRANS64 P0, [R0+URZ+0x140], R3 ;  /* 0x00014003000085a7 */ /* 0x000ea400080010ff */
[----:B--2---:R-:W-:Y:S05]  /*82d0*/  @!P0 BRA `(.L_x_82) ;  /* 0xfffffffc00f08947 */ /* 0x004fea000383ffff */
[----:B------:R-:W-:Y:S05]  /*82e0*/  BRA `(.L_x_174) ;  /* 0xffffffc000207947 */ /* 0x000fea000383ffff */
.L_x_84:
[----:B------:R-:W-:-:S07]  /*82f0*/  MOV R0, UR7 ;  /* 0x0000000700007c02 */ /* 0x000fce0008000f00 */
.L_x_175:
[----:B-1----:R1:W3:Y:S02]  /*8300*/  SYNCS.PHASECHK.TRANS64.TRYWAIT P0, [R0+URZ+0x180], R3 ;  /* 0x00018003000075a7 */ /* 0x0022e400080011ff */
[----:B---3--:R-:W-:Y:S05]  /*8310*/  @!P0 NANOSLEEP.SYNCS 0x989680 ;  /* 0x009896800000895d */ /* 0x008fea0003900000 */
[----:B------:R-:W3:Y:S02]  /*8320*/  @!P0 SYNCS.PHASECHK.TRANS64 P0, [R0+URZ+0x180], R3 ;  /* 0x00018003000085a7 */ /* 0x000ee400080010ff */
[----:B---3--:R-:W-:Y:S05]  /*8330*/  @!P0 BRA `(.L_x_175) ;  /* 0xfffffffc00f08947 */ /* 0x008fea000383ffff */
[----:B------:R-:W-:Y:S05]  /*8340*/  BRA `(.L_x_176) ;  /* 0xffffffc000687947 */ /* 0x000fea000383ffff */
.L_x_87:
[----:B------:R-:W-:Y:S07]  /*8350*/  MOV R0, UR6 ;  /* 0x0000000600007c02 */ /* 0x000fee0008000f00 */
.L_x_177:
[----:B-1----:R1:W3:Y:S02]  /*8360*/  SYNCS.PHASECHK.TRANS64.TRYWAIT P0, [R0+URZ], R3 ;  /* 0x00000003000075a7 */ /* 0x0022e400080011ff */
[----:B---3--:R-:W-:Y:S05]  /*8370*/  @!P0 NANOSLEEP.SYNCS 0x989680 ;  /* 0x009896800000895d */ /* 0x008fea0003900000 */
[----:B------:R-:W3:Y:S02]  /*8380*/  @!P0 SYNCS.PHASECHK.TRANS64 P0, [R0+URZ], R3 ;  /* 0x00000003000085a7 */ /* 0x000ee400080010ff */
[----:B---3--:R-:W-:Y:S05]  /*8390*/  @!P0 BRA `(.L_x_177) ;  /* 0xfffffffc00f08947 */ /* 0x008fea000383ffff */
[----:B------:R-:W-:Y:S05]  /*83a0*/  BRA `(.L_x_86) ;  /* 0xffffffc0007c7947 */ /* 0x000fea000383ffff */
.L_x_91:
[----:B-1----:R-:W-:-:S07]  /*83b0*/  MOV R0, UR7 ;  /* 0x0000000700007c02 */ /* 0x002fce0008000f00 */
.L_x_178:
[----:B-1----:R1:W2:Y:S02]  /*83c0*/  SYNCS.PHASECHK.TRANS64.TRYWAIT P0, [R0+URZ], R2 ;  /* 0x00000002000075a7 */ /* 0x0022a400080011ff */
[----:B--2---:R-:W-:Y:S05]  /*83d0*/  @!P0 NANOSLEEP.SYNCS 0x989680 ;  /* 0x009896800000895d */ /* 0x004fea0003900000 */
[----:B------:R-:W2:Y:S02]  /*83e0*/  @!P0 SYNCS.PHASECHK.TRANS64 P0, [R0+URZ], R2 ;  /* 0x00000002000085a7 */ /* 0x000ea400080010ff */
[----:B--2---:R-:W-:Y:S05]  /*83f0*/  @!P0 BRA `(.L_x_178) ;  /* 0xfffffffc00f08947 */ /* 0x004fea000383ffff */
[----:B------:R-:W-:Y:S05]  /*8400*/  BRA `(.L_x_179) ;  /* 0xffffffc400747947 */ /* 0x000fea000383ffff */
.L_x_92:
[----:B------:R-:W-:-:S07]  /*8410*/  MOV R0, UR7 ;  /* 0x0000000700007c02 */ /* 0x000fce0008000f00 */
.L_x_180:
[----:B-1----:R1:W2:Y:S02]  /*8420*/  SYNCS.PHASECHK.TRANS64.TRYWAIT P0, [R0+URZ], R3 ;  /* 0x00000003000075a7 */ /* 0x0022a400080011ff */
[----:B--2---:R-:W-:Y:S05]  /*8430*/  @!P0 NANOSLEEP.SYNCS 0x989680 ;  /* 0x009896800000895d */ /* 0x004fea0003900000 */
[----:B------:R-:W2:Y:S02]  /*8440*/  @!P0 SYNCS.PHASECHK.TRANS64 P0, [R0+URZ], R3 ;  /* 0x00000003000085a7 */ /* 0x000ea400080010ff */
[----:B--2---:R-:W-:Y:S05]  /*8450*/  @!P0 BRA `(.L_x_180) ;  /* 0xfffffffc00f08947 */ /* 0x004fea000383ffff */
[----:B------:R-:W-:Y:S05]  /*8460*/  BRA `(.L_x_181) ;  /* 0xffffffc400807947 */ /* 0x000fea000383ffff */
.L_x_93:
[----:B------:R-:W-:-:S07]  /*8470*/  MOV R0, UR7 ;  /* 0x0000000700007c02 */ /* 0x000fce0008000f00 */
.L_x_182:
[----:B-1----:R1:W2:Y:S02]  /*8480*/  SYNCS.PHASECHK.TRANS64.TRYWAIT P0, [R0+URZ], R3 ;  /* 0x00000003000075a7 */ /* 0x0022a400080011ff */
[----:B--2---:R-:W-:Y:S05]  /*8490*/  @!P0 NANOSLEEP.SYNCS 0x989680 ;  /* 0x009896800000895d */ /* 0x004fea0003900000 */
[----:B------:R-:W2:Y:S02]  /*84a0*/  @!P0 SYNCS.PHASECHK.TRANS64 P0, [R0+URZ], R3 ;  /* 0x00000003000085a7 */ /* 0x000ea400080010ff */
[----:B--2---:R-:W-:Y:S05]  /*84b0*/  @!P0 BRA `(.L_x_182) ;  /* 0xfffffffc00f08947 */ /* 0x004fea000383ffff */
[----:B------:R-:W-:Y:S05]  /*84c0*/  BRA `(.L_x_183) ;  /* 0xffffffc4008c7947 */ /* 0x000fea000383ffff */
.L_x_96:
[----:B------:R-:W-:-:S07]  /*84d0*/  MOV R0, UR5 ;  /* 0x0000000500007c02 */ /* 0x000fce0008000f00 */
.L_x_184:
[----:B-1----:R1:W2:Y:S02]  /*84e0*/  SYNCS.PHASECHK.TRANS64.TRYWAIT P1, [R0+URZ+0x1c0], R2 ;  /* 0x0001c002000075a7 */ /* 0x0022a400080211ff */
[----:B--2---:R-:W-:Y:S05]  /*84f0*/  @!P1 NANOSLEEP.SYNCS 0x989680 ;  /* 0x009896800000995d */ /* 0x004fea0003900000 */
[----:B------:R-:W2:Y:S02]  /*8500*/  @!P1 SYNCS.PHASECHK.TRANS64 P1, [R0+URZ+0x1c0], R2 ;  /* 0x0001c002000095a7 */ /* 0x000ea400080210ff */
[----:B--2---:R-:W-:Y:S05]  /*8510*/  @!P1 BRA `(.L_x_184) ;  /* 0xfffffffc00f09947 */ /* 0x004fea000383ffff */
[----:B------:R-:W-:Y:S05]  /*8520*/  BRA `(.L_x_185) ;  /* 0xffffffc400d87947 */ /* 0x000fea000383ffff */
.L_x_101:
[----:B---3--:R3:W1:Y:S02]  /*8530*/  SYNCS.PHASECHK.TRANS64.TRYWAIT P0, [R7+URZ+0x140], R0 ;  /* 0x00014000070075a7 */ /* 0x00866400080011ff */
[----:B-1----:R-:W-:Y:S05]  /*8540*/  @!P0 NANOSLEEP.SYNCS 0x989680 ;  /* 0x009896800000895d */ /* 0x002fea0003900000 */
[----:B------:R-:W1:Y:S02]  /*8550*/  @!P0 SYNCS.PHASECHK.TRANS64 P0, [R7+URZ+0x140], R0 ;  /* 0x00014000070085a7 */ /* 0x000e6400080010ff */
[----:B-1----:R-:W-:Y:S05]  /*8560*/  @!P0 BRA `(.L_x_101) ;  /* 0xfffffffc00f08947 */ /* 0x002fea000383ffff */
[----:B------:R-:W-:Y:S05]  /*8570*/  BRA `(.L_x_186) ;  /* 0xffffffc800f07947 */ /* 0x000fea000383ffff */
.L_x_104:
[----:B-1----:R-:W-:Y:S07]  /*8580*/  MOV R0, UR19 ;  /* 0x0000001300007c02 */ /* 0x002fee0008000f00 */
.L_x_187:
[----:B-1----:R1:W2:Y:S02]  /*8590*/  SYNCS.PHASECHK.TRANS64.TRYWAIT P2, [R0+URZ+0x138], R7 ;  /* 0x00013807000075a7 */ /* 0x0022a400080411ff */
[----:B--2---:R-:W-:Y:S05]  /*85a0*/  @!P2 NANOSLEEP.SYNCS 0x989680 ;  /* 0x009896800000a95d */ /* 0x004fea0003900000 */
[----:B------:R-:W2:Y:S02]  /*85b0*/  @!P2 SYNCS.PHASECHK.TRANS64 P2, [R0+URZ+0x138], R7 ;  /* 0x000138070000a5a7 */ /* 0x000ea400080410ff */
[----:B--2---:R-:W-:Y:S05]  /*85c0*/  @!P2 BRA `(.L_x_187) ;  /* 0xfffffffc00f0a947 */ /* 0x004fea000383ffff */
[----:B------:R-:W-:Y:S05]  /*85d0*/  BRA `(.L_x_103) ;  /* 0xffffffd000387947 */ /* 0x000fea000383ffff */
.L_x_107:
[----:B-1----:R-:W-:Y:S07]  /*85e0*/  MOV R0, UR19 ;  /* 0x0000001300007c02 */ /* 0x002fee0008000f00 */
.L_x_188:
[----:B-1----:R1:W2:Y:S02]  /*85f0*/  SYNCS.PHASECHK.TRANS64.TRYWAIT P0, [R0+URZ+0x128], R6 ;  /* 0x00012806000075a7 */ /* 0x0022a400080011ff */
[----:B--2---:R-:W-:Y:S05]  /*8600*/  @!P0 NANOSLEEP.SYNCS 0x989680 ;  /* 0x009896800000895d */ /* 0x004fea0003900000 */
[----:B------:R-:W2:Y:S02]  /*8610*/  @!P0 SYNCS.PHASECHK.TRANS64 P0, [R0+URZ+0x128], R6 ;  /* 0x00012806000085a7 */ /* 0x000ea400080010ff */
[----:B--2---:R-:W-:Y:S05]  /*8620*/  @!P0 BRA `(.L_x_188) ;  /* 0xfffffffc00f08947 */ /* 0x004fea000383ffff */
[----:B------:R-:W-:Y:S05]  /*8630*/  BRA `(.L_x_189) ;  /* 0xffffffd000847947 */ /* 0x000fea000383ffff */
.L_x_110:
[----:B--2---:R2:W3:Y:S02]  /*8640*/  SYNCS.PHASECHK.TRANS64.TRYWAIT P0, [R3+URZ+0x140], R0 ;  /* 0x00014000030075a7 */ /* 0x0044e400080011ff */
[----:B---3--:R-:W-:Y:S05]  /*8650*/  @!P0 NANOSLEEP.SYNCS 0x989680 ;  /* 0x009896800000895d */ /* 0x008fea0003900000 */
[----:B------:R-:W3:Y:S02]  /*8660*/  @!P0 SYNCS.PHASECHK.TRANS64 P0, [R3+URZ+0x140], R0 ;  /* 0x00014000030085a7 */ /* 0x000ee400080010ff */
[----:B---3--:R-:W-:Y:S05]  /*8670*/  @!P0 BRA `(.L_x_110) ;  /* 0xfffffffc00f08947 */ /* 0x008fea000383ffff */
[----:B------:R-:W-:Y:S05]  /*8680*/  BRA `(.L_x_190) ;  /* 0xffffffd400d07947 */ /* 0x000fea000383ffff */
.L_x_121:
[----:B-1----:R-:W-:Y:S04]  /*8690*/  MOV R0, UR57 ;  /* 0x0000003900007c02 */ /* 0x002fe80008000f00 */
[----:B------:R1:W2:Y:S03]  /*86a0*/  SYNCS.PHASECHK.TRANS64.TRYWAIT P1, [R0+URZ+0x120], R3 ;  /* 0x00012003000075a7 */ /* 0x0002a600080211ff */
[----:B--2---:R-:W-:Y:S05]  /*86b0*/  @!P1 NANOSLEEP.SYNCS 0x989680 ;  /* 0x009896800000995d */ /* 0x004fea0003900000 */
[----:B------:R-:W2:Y:S02]  /*86c0*/  @!P1 SYNCS.PHASECHK.TRANS64 P1, [R0+URZ+0x120], R3 ;  /* 0x00012003000095a7 */ /* 0x000ea400080210ff */
[----:B--2---:R-:W-:Y:S05]  /*86d0*/  @!P1 BRA `(.L_x_121) ;  /* 0xfffffffc00ec9947 */ /* 0x004fea000383ffff */
[----:B------:R-:W-:Y:S05]  /*86e0*/  BRA `(.L_x_120) ;  /* 0xffffffe000e07947 */ /* 0x000fea000383ffff */
.L_x_123:
[----:B------:R1:W1:Y:S02]  /*86f0*/  SYNCS.PHASECHK.TRANS64.TRYWAIT P1, [R83+URZ+0x160], R4 ;  /* 0x00016004530075a7 */ /* 0x00026400080211ff */
[----:B-1----:R-:W-:Y:S05]  /*8700*/  @!P1 NANOSLEEP.SYNCS 0x989680 ;  /* 0x009896800000995d */ /* 0x002fea0003900000 */
[----:B------:R-:W1:Y:S02]  /*8710*/  @!P1 SYNCS.PHASECHK.TRANS64 P1, [R83+URZ+0x160], R4 ;  /* 0x00016004530095a7 */ /* 0x000e6400080210ff */
[----:B-1----:R-:W-:Y:S05]  /*8720*/  @!P1 BRA `(.L_x_123) ;  /* 0xfffffffc00f09947 */ /* 0x002fea000383ffff */
[----:B------:R-:W-:Y:S05]  /*8730*/  BRA `(.L_x_122) ;  /* 0xffffffe4001c7947 */ /* 0x000fea000383ffff */
        .weak           $__internal_0_$__cuda_sm10x_tcgen05_guardrail_trap_col_being_dealloced_not_returned_by_alloc
        .type           $__internal_0_$__cuda_sm10x_tcgen05_guardrail_trap_col_being_dealloced_not_returned_by_alloc,@function
        .size           $__internal_0_$__cuda_sm10x_tcgen05_guardrail_trap_col_being_dealloced_not_returned_by_alloc,($__internal_1_$__cuda_sm10x_tcgen05_guardrail_trap_phase_invalid_during_alloc - $__internal_0_$__cuda_sm10x_tcgen05_guardrail_trap_col_being_dealloced_not_returned_by_alloc)
$__internal_0_$__cuda_sm10x_tcgen05_guardrail_trap_col_being_dealloced_not_returned_by_alloc:
[----:B------:R-:W-:Y:S05]  /*8740*/  BPT.TRAP 0x1 ;  /* 0x000000040000795c */ /* 0x000fea0000300000 */
[----:B------:R-:W-:-:S04]  /*8750*/  HFMA2 R3, -RZ, RZ, 0, 0 ;  /* 0x00000000ff037431 */ /* 0x000fc800000001ff */
[----:B------:R-:W-:Y:S05]  /*8760*/  RET.REL.NODEC R2 `(_ZN7cutlass13device_kernelINS_4gemm6kernel13GemmUniversalIN4cute5tupleIJiiiiEEENS1_10collective13CollectiveMmaINS1_35MainloopSm100TmaUmmaWarpSpecializedILi18ELi2ELi4ENS5_IJNS4_1CILi4EEESB_NSA_ILi1EEEEEEEENS5_IJNSA_ILi128EEENSA_ILi64EEESF_EEEaNS5_IJlSC_lEEEaSI_NS4_8TiledMMAINS4_8MMA_AtomIJNS4_21SM100_MMA_S8_2x1SM_SSIaaiLi128ELi64ELNS4_4UMMA5MajorE0ELSN_0ELNSM_8SaturateE0EEEEEENS4_6LayoutINS5_IJSC_SC_SC_EEENS5_IJNSA_ILi0EEEST_ST_EEEEENS5_IJNS4_10UnderscoreESW_SW_EEEEENS4_28SM100_TMA_2SM_LOAD_MULTICASTENS4_14ComposedLayoutINS4_7SwizzleILi3ELi4ELi3EEENS4_18smem_ptr_flag_bitsILi8EEENSR_INS5_IJNSA_ILi8EEESF_EEENS5_IJSF_SC_EEEEEEEvNS4_8identityESZ_S19_vS1A_EENS_8epilogue10collective18CollectiveEpilogueINS1C_23Sm100TmaWarpSpecializedILi1ELi1ELi32ELb0ELb0EEEJNS5_IJSG_SG_SF_EEENS5_IJNSR_ISG_SC_EES1I_EEEaSI_aSI_NS1C_6fusion15FusionCallbacksIS1G_NS1K_17LinearCombinationIaiaiLNS_15FloatRoundStyleE2EEES1H_S1J_JEEENS4_5SM1004TMEM4LOAD26SM100_TMEM_LOAD_32dp32b32xENS4_13SM90_TMA_LOADENS10_INS11_ILi2ELi4ELi3EEES14_NSR_INS5_IJS15_SG_EEENS5_IJSG_SC_EEEEEEENS4_39AutoVectorizingCopyWithAssumedAlignmentILi128EEENS4_14SM90_TMA_STOREES1Z_S21_S21_EEEvvEEEEvNT_6ParamsE) ;  /* 0xffffff7802247950 */ /* 0x000fea0003c3ffff */
        .weak           $__internal_1_$__cuda_sm10x_tcgen05_guardrail_trap_phase_invalid_during_alloc
        .type           $__internal_1_$__cuda_sm10x_tcgen05_guardrail_trap_phase_invalid_during_alloc,@function
        .size           $__internal_1_$__cuda_sm10x_tcgen05_guardrail_trap_phase_invalid_during_alloc,($__internal_2_$__cuda_sm10x_tcgen05_guardrail_trap_unallocated_columns_being_dealloced - $__internal_1_$__cuda_sm10x_tcgen05_guardrail_trap_phase_invalid_during_alloc)
$__internal_1_$__cuda_sm10x_tcgen05_guardrail_trap_phase_invalid_during_alloc:
[----:B------:R-:W-:Y:S05]  /*8770*/  BPT.TRAP 0x1 ;  /* 0x000000040000795c */ /* 0x000fea0000300000 */
[----:B------:R-:W-:-:S04]  /*8780*/  MOV R5, 0x0 ;  /* 0x0000000000057802 */ /* 0x000fc80000000f00 */
[----:B------:R-:W-:Y:S05]  /*8790*/  RET.REL.NODEC R4 `(_ZN7cutlass13device_kernelINS_4gemm6kernel13GemmUniversalIN4cute5tupleIJiiiiEEENS1_10collective13CollectiveMmaINS1_35MainloopSm100TmaUmmaWarpSpecializedILi18ELi2ELi4ENS5_IJNS4_1CILi4EEESB_NSA_ILi1EEEEEEEENS5_IJNSA_ILi128EEENSA_ILi64EEESF_EEEaNS5_IJlSC_lEEEaSI_NS4_8TiledMMAINS4_8MMA_AtomIJNS4_21SM100_MMA_S8_2x1SM_SSIaaiLi128ELi64ELNS4_4UMMA5MajorE0ELSN_0ELNSM_8SaturateE0EEEEEENS4_6LayoutINS5_IJSC_SC_SC_EEENS5_IJNSA_ILi0EEEST_ST_EEEEENS5_IJNS4_10UnderscoreESW_SW_EEEEENS4_28SM100_TMA_2SM_LOAD_MULTICASTENS4_14ComposedLayoutINS4_7SwizzleILi3ELi4ELi3EEENS4_18smem_ptr_flag_bitsILi8EEENSR_INS5_IJNSA_ILi8EEESF_EEENS5_IJSF_SC_EEEEEEEvNS4_8identityESZ_S19_vS1A_EENS_8epilogue10collective18CollectiveEpilogueINS1C_23Sm100TmaWarpSpecializedILi1ELi1ELi32ELb0ELb0EEEJNS5_IJSG_SG_SF_EEENS5_IJNSR_ISG_SC_EES1I_EEEaSI_aSI_NS1C_6fusion15FusionCallbacksIS1G_NS1K_17LinearCombinationIaiaiLNS_15FloatRoundStyleE2EEES1H_S1J_JEEENS4_5SM1004TMEM4LOAD26SM100_TMEM_LOAD_32dp32b32xENS4_13SM90_TMA_LOADENS10_INS11_ILi2ELi4ELi3EEES14_NSR_INS5_IJS15_SG_EEENS5_IJSG_SC_EEEEEEENS4_39AutoVectorizingCopyWithAssumedAlignmentILi128EEENS4_14SM90_TMA_STOREES1Z_S21_S21_EEEvvEEEEvNT_6ParamsE) ;  /* 0xffffff7804187950 */ /* 0x000fea0003c3ffff */
        .weak           $__internal_2_$__cuda_sm10x_tcgen05_guardrail_trap_unallocated_columns_being_dealloced
        .type           $__internal_2_$__cuda_sm10x_tcgen05_guardrail_trap_unallocated_columns_being_dealloced,@function
        .size           $__internal_2_$__cuda_sm10x_tcgen05_guardrail_trap_unallocated_columns_being_dealloced,(.L_x_192 - $__internal_2_$__cuda_sm10x_tcgen05_guardrail_trap_unallocated_columns_being_dealloced)
$__internal_2_$__cuda_sm10x_tcgen05_guardrail_trap_unallocated_columns_being_dealloced:
[----:B------:R-:W-:Y:S05]  /*87a0*/  BPT.TRAP 0x1 ;  /* 0x000000040000795c */ /* 0x000fea0000300000 */
[----:B------:R-:W-:-:S04]  /*87b0*/  HFMA2 R3, -RZ, RZ, 0, 0 ;  /* 0x00000000ff037431 */ /* 0x000fc800000001ff */
[----:B------:R-:W-:Y:S05]  /*87c0*/  RET.REL.NODEC R2 `(_ZN7cutlass13device_kernelINS_4gemm6kernel13GemmUniversalIN4cute5tupleIJiiiiEEENS1_10collective13CollectiveMmaINS1_35MainloopSm100TmaUmmaWarpSpecializedILi18ELi2ELi4ENS5_IJNS4_1CILi4EEESB_NSA_ILi1EEEEEEEENS5_IJNSA_ILi128EEENSA_ILi64EEESF_EEEaNS5_IJlSC_lEEEaSI_NS4_8TiledMMAINS4_8MMA_AtomIJNS4_21SM100_MMA_S8_2x1SM_SSIaaiLi128ELi64ELNS4_4UMMA5MajorE0ELSN_0ELNSM_8SaturateE0EEEEEENS4_6LayoutINS5_IJSC_SC_SC_EEENS5_IJNSA_ILi0EEEST_ST_EEEEENS5_IJNS4_10UnderscoreESW_SW_EEEEENS4_28SM100_TMA_2SM_LOAD_MULTICASTENS4_14ComposedLayoutINS4_7SwizzleILi3ELi4ELi3EEENS4_18smem_ptr_flag_bitsILi8EEENSR_INS5_IJNSA_ILi8EEESF_EEENS5_IJSF_SC_EEEEEEEvNS4_8identityESZ_S19_vS1A_EENS_8epilogue10collective18CollectiveEpilogueINS1C_23Sm100TmaWarpSpecializedILi1ELi1ELi32ELb0ELb0EEEJNS5_IJSG_SG_SF_EEENS5_IJNSR_ISG_SC_EES1I_EEEaSI_aSI_NS1C_6fusion15FusionCallbacksIS1G_NS1K_17LinearCombinationIaiaiLNS_15FloatRoundStyleE2EEES1H_S1J_JEEENS4_5SM1004TMEM4LOAD26SM100_TMEM_LOAD_32dp32b32xENS4_13SM90_TMA_LOADENS10_INS11_ILi2ELi4ELi3EEES14_NSR_INS5_IJS15_SG_EEENS5_IJSG_SC_EEEEEEENS4_39AutoVectorizingCopyWithAssumedAlignmentILi128EEENS4_14SM90_TMA_STOREES1Z_S21_S21_EEEvvEEEEvNT_6ParamsE) ;  /* 0xffffff78020c7950 */ /* 0x000fea0003c3ffff */
.L_x_191:
[----:B------:R-:W-:-:S00]  /*87d0*/  BRA `(.L_x_191) ;  /* 0xfffffffc00fc7947 */ /* 0x000fc0000383ffff */
[----:B------:R-:W-:-:S00]  /*87e0*/  NOP ;  /* 0x0000000000007918 */ /* 0x000fc00000000000 */
        /* <DEDUP_REMOVED lines=9> */
.L_x_192:


//--------------------- .nv.global.init           --------------------------
	.section	.nv.global.init,"aw",@progbits
.nv.global.init:
	.type		$str$27,@object
	.size		$str$27,($str$28 - $str$27)
$str$27:
        /*0000*/ 	.byte	0x28, 0x61, 0x64, 0x64, 0x72, 0x65, 0x73, 0x73, 0x20, 0x26, 0x20, 0x6d, 0x61, 0x73, 0x6b, 0x29
        /*0010*/ 	.byte	0x20, 0x3d, 0x3d, 0x20, 0x30, 0x00
	.type		$str$28,@object
	.size		$str$28,($str$26 - $str$28)
$str$28:
        /*0016*/ 	.byte	0x2f, 0x74, 0x6d, 0x70, 0x2f, 0x63, 0x75, 0x74, 0x6c, 0x61, 0x73, 0x73, 0x5f, 0x73, 0x77, 0x65
        /*0026*/ 	.byte	0x65, 0x70, 0x5f, 0x73, 0x72, 0x63, 0x2f, 0x69, 0x6e, 0x63, 0x6c, 0x75, 0x64, 0x65, 0x2f, 0x63
        /*0036*/ 	.byte	0x75, 0x74, 0x65, 0x2f, 0x70, 0x6f, 0x69, 0x6e, 0x74, 0x65, 0x72, 0x5f, 0x66, 0x6c, 0x61, 0x67
        /*0046*/ 	.byte	0x67, 0x65, 0x64, 0x2e, 0x68, 0x70, 0x70, 0x00
	.type		$str$26,@object
	.size		$str$26,($str$25 - $str$26)
$str$26:
        /*004e*/ 	.byte	0x2f, 0x74, 0x6d, 0x70, 0x2f, 0x63, 0x75, 0x74, 0x6c, 0x61, 0x73, 0x73, 0x5f, 0x73, 0x77, 0x65
        /*005e*/ 	.byte	0x65, 0x70, 0x5f, 0x73, 0x72, 0x63, 0x2f, 0x69, 0x6e, 0x63, 0x6c, 0x75, 0x64, 0x65, 0x2f, 0x63
        /*006e*/ 	.byte	0x75, 0x74, 0x65, 0x2f, 0x61, 0x74, 0x6f, 0x6d, 0x2f, 0x63, 0x6f, 0x70, 0x79, 0x5f, 0x74, 0x72
        /*007e*/ 	.byte	0x61, 0x69, 0x74, 0x73, 0x5f, 0x73, 0x6d, 0x31, 0x30, 0x30, 0x2e, 0x68, 0x70, 0x70, 0x00
	.type		$str$25,@object
	.size		$str$25,(__unnamed_1 - $str$25)
$str$25:
        /*008d*/ 	.byte	0x28, 0x28, 0x75, 0x69, 0x6e, 0x74, 0x33, 0x32, 0x5f, 0x74, 0x28, 0x74, 0x68, 0x72, 0x65, 0x61
        /*009d*/ 	.byte	0x64, 0x49, 0x64, 0x78, 0x2e, 0x78, 0x29, 0x20, 0x2f, 0x20, 0x33, 0x32, 0x29, 0x20, 0x25, 0x20
        /*00ad*/ 	.byte	0x34, 0x29, 0x20, 0x3d, 0x3d, 0x20, 0x28, 0x28, 0x28, 0x74, 0x6d, 0x65, 0x6d, 0x5f, 0x61, 0x64
        /*00bd*/ 	.byte	0x64, 0x72, 0x20, 0x3e, 0x3e, 0x20, 0x31, 0x36, 0x29, 0x20, 0x2f, 0x20, 0x33, 0x32, 0x29, 0x20
        /*00cd*/ 	.byte	0x25, 0x20, 0x34, 0x29, 0x00
	.type		__unnamed_1,@object
	.size		__unnamed_1,(__unnamed_2 - __unnamed_1)
__unnamed_1:
        /*00d2*/ 	.byte	0x61, 0x75, 0x74, 0x6f, 0x20, 0x63, 0x75, 0x74, 0x65, 0x3a, 0x3a, 0x61, 0x73, 0x5f, 0x70, 0x6f
        /* <DEDUP_REMOVED lines=24> */
        /*0262*/ 	.byte	0x00
	.type		__unnamed_2,@object
	.size		__unnamed_2,(.L_2 - __unnamed_2)
__unnamed_2:
        /* <DEDUP_REMOVED lines=41> */
.L_2:


//--------------------- .nv.shared._ZN7cutlass13device_kernelINS_4gemm6kernel13GemmUniversalIN4cute5tupleIJiiiiEEENS1_10collective13CollectiveMmaINS1_35MainloopSm100TmaUmmaWarpSpecializedILi18ELi2ELi4ENS5_IJNS4_1CILi4EEESB_NSA_ILi1EEEEEEEENS5_IJNSA_ILi128EEENSA_ILi64EEESF_EEEaNS5_IJlSC_lEEEaSI_NS4_8TiledMMAINS4_8MMA_AtomIJNS4_21SM100_MMA_S8_2x1SM_SSIaaiLi128ELi64ELNS4_4UMMA5MajorE0ELSN_0ELNSM_8SaturateE0EEEEEENS4_6LayoutINS5_IJSC_SC_SC_EEENS5_IJNSA_ILi0EEEST_ST_EEEEENS5_IJNS4_10UnderscoreESW_SW_EEEEENS4_28SM100_TMA_2SM_LOAD_MULTICASTENS4_14ComposedLayoutINS4_7SwizzleILi3ELi4ELi3EEENS4_18smem_ptr_flag_bitsILi8EEENSR_INS5_IJNSA_ILi8EEESF_EEENS5_IJSF_SC_EEEEEEEvNS4_8identityESZ_S19_vS1A_EENS_8epilogue10collective18CollectiveEpilogueINS1C_23Sm100TmaWarpSpecializedILi1ELi1ELi32ELb0ELb0EEEJNS5_IJSG_SG_SF_EEENS5_IJNSR_ISG_SC_EES1I_EEEaSI_aSI_NS1C_6fusion15FusionCallbacksIS1G_NS1K_17LinearCombinationIaiaiLNS_15FloatRoundStyleE2EEES1H_S1J_JEEENS4_5SM1004TMEM4LOAD26SM100_TMEM_LOAD_32dp32b32xENS4_13SM90_TMA_LOADENS10_INS11_ILi2ELi4ELi3EEES14_NSR_INS5_IJS15_SG_EEENS5_IJSG_SC_EEEEEEENS4_39AutoVectorizingCopyWithAssumedAlignmentILi128EEENS4_14SM90_TMA_STOREES1Z_S21_S21_EEEvvEEEEvNT_6ParamsE --------------------------
	.section	.nv.shared._ZN7cutlass13device_kernelINS_4gemm6kernel13GemmUniversalIN4cute5tupleIJiiiiEEENS1_10collective13CollectiveMmaINS1_35MainloopSm100TmaUmmaWarpSpecializedILi18ELi2ELi4ENS5_IJNS4_1CILi4EEESB_NSA_ILi1EEEEEEEENS5_IJNSA_ILi128EEENSA_ILi64EEESF_EEEaNS5_IJlSC_lEEEaSI_NS4_8TiledMMAINS4_8MMA_AtomIJNS4_21SM100_MMA_S8_2x1SM_SSIaaiLi128ELi64ELNS4_4UMMA5MajorE0ELSN_0ELNSM_8SaturateE0EEEEEENS4_6LayoutINS5_IJSC_SC_SC_EEENS5_IJNSA_ILi0EEEST_ST_EEEEENS5_IJNS4_10UnderscoreESW_SW_EEEEENS4_28SM100_TMA_2SM_LOAD_MULTICASTENS4_14ComposedLayoutINS4_7SwizzleILi3ELi4ELi3EEENS4_18smem_ptr_flag_bitsILi8EEENSR_INS5_IJNSA_ILi8EEESF_EEENS5_IJSF_SC_EEEEEEEvNS4_8identityESZ_S19_vS1A_EENS_8epilogue10collective18CollectiveEpilogueINS1C_23Sm100TmaWarpSpecializedILi1ELi1ELi32ELb0ELb0EEEJNS5_IJSG_SG_SF_EEENS5_IJNSR_ISG_SC_EES1I_EEEaSI_aSI_NS1C_6fusion15FusionCallbacksIS1G_NS1K_17LinearCombinationIaiaiLNS_15FloatRoundStyleE2EEES1H_S1J_JEEENS4_5SM1004TMEM4LOAD26SM100_TMEM_LOAD_32dp32b32xENS4_13SM90_TMA_LOADENS10_INS11_ILi2ELi4ELi3EEES14_NSR_INS5_IJS15_SG_EEENS5_IJSG_SC_EEEEEEENS4_39AutoVectorizingCopyWithAssumedAlignmentILi128EEENS4_14SM90_TMA_STOREES1Z_S21_S21_EEEvvEEEEvNT_6ParamsE,"aw",@nobits
	.sectionflags	@""
	.align	16
	.zero		1024


//--------------------- .nv.shared.reserved.0     --------------------------
	.section	.nv.shared.reserved.0,"aw",@nobits
	.weak		__nv_reservedSMEM_offset_0_alias
	.size		__nv_reservedSMEM_offset_0_alias, 0, 64
	.other		__nv_reservedSMEM_offset_0_alias,@"STO_CUDA_RESERVED_SHARED STV_DEFAULT"
__nv_reservedSMEM_offset_0_alias:
	.zero		0
.nv.shared.reserved.0:
	.zero		64
	.weak		__nv_reservedSMEM_tcgen05_partition
	.type		__nv_reservedSMEM_tcgen05_partition,@object
	.size		__nv_reservedSMEM_tcgen05_partition,(.L_0 - __nv_reservedSMEM_tcgen05_partition)
__nv_reservedSMEM_tcgen05_partition:
	.zero		32
.L_0:


//--------------------- .nv.global                --------------------------
	.section	.nv.global,"aw",@nobits
.nv.global:
	.type		_ZN40_INTERNAL_cd42a1df_4_k_cu_4cdc7ebd_349394cute1_E,@object
	.size		_ZN40_INTERNAL_cd42a1df_4_k_cu_4cdc7ebd_349394cute1_E,(_ZN40_INTERNAL_cd42a1df_4_k_cu_4cdc7ebd_349394cuda3std3__45__cpo6cbeginE - _ZN40_INTERNAL_cd42a1df_4_k_cu_4cdc7ebd_349394cute1_E)
_ZN40_INTERNAL_cd42a1df_4_k_cu_4cdc7ebd_349394cute1_E:
	.zero		1
	.type		_ZN40_INTERNAL_cd42a1df_4_k_cu_4cdc7ebd_349394cuda3std3__45__cpo6cbeginE,@object
	.size		_ZN40_INTERNAL_cd42a1df_4_k_cu_4cdc7ebd_349394cuda3std3__45__cpo6cbeginE,(_ZN40_INTERNAL_cd42a1df_4_k_cu_4cdc7ebd_349394cuda3std3__48in_placeE - _ZN40_INTERNAL_cd42a1df_4_k_cu_4cdc7ebd_349394cuda3std3__45__cpo6cbeginE)
_ZN40_INTERNAL_cd42a1df_4_k_cu_4cdc7ebd_349394cuda3std3__45__cpo6cbeginE:
	.zero		1
	.type		_ZN40_INTERNAL_cd42a1df_4_k_cu_4cdc7ebd_349394cuda3std3__48in_placeE,@object
	.size		_ZN40_INTERNAL_cd42a1df_4_k_cu_4cdc7ebd_349394cuda3std3__48in_placeE,(_ZN40_INTERNAL_cd42a1df_4_k_cu_4cdc7ebd_349394cuda3std6ranges3__45__cpo9iter_moveE - _ZN40_INTERNAL_cd42a1df_4_k_cu_4cdc7ebd_349394cuda3std3__48in_placeE)
_ZN40_INTERNAL_cd42a1df_4_k_cu_4cdc7ebd_349394cuda3std3__48in_placeE:
	.zero		1
	.type		_ZN40_INTERNAL_cd42a1df_4_k_cu_4cdc7ebd_349394cuda3std6ranges3__45__cpo9iter_moveE,@object
	.size		_ZN40_INTERNAL_cd42a1df_4_k_cu_4cdc7ebd_349394cuda3std6ranges3__45__cpo9iter_moveE,(_ZN40_INTERNAL_cd42a1df_4_k_cu_4cdc7ebd_349394cuda3std3__45__cpo5beginE - _ZN40_INTERNAL_cd42a1df_4_k_cu_4cdc7ebd_349394cuda3std6ranges3__45__cpo9iter_moveE)
_ZN40_INTERNAL_cd42a1df_4_k_cu_4cdc7ebd_349394cuda3std6ranges3__45__cpo9iter_moveE:
	.zero		1
	.type		_ZN40_INTERNAL_cd42a1df_4_k_cu_4cdc7ebd_349394cuda3std3__45__cpo5beginE,@object
	.size		_ZN40_INTERNAL_cd42a1df_4_k_cu_4cdc7ebd_349394cuda3std3__45__cpo5beginE,(_ZN40_INTERNAL_cd42a1df_4_k_cu_4cdc7ebd_349394cuda3std3__442_GLOBAL__N__cd42a1df_4_k_cu_4cdc7ebd_349396ignoreE - _ZN40_INTERNAL_cd42a1df_4_k_cu_4cdc7ebd_349394cuda3std3__45__cpo5beginE)
_ZN40_INTERNAL_cd42a1df_4_k_cu_4cdc7ebd_349394cuda3std3__45__cpo5beginE:
	.zero		1
	.type		_ZN40_INTERNAL_cd42a1df_4_k_cu_4cdc7ebd_349394cuda3std3__442_GLOBAL__N__cd42a1df_4_k_cu_4cdc7ebd_349396ignoreE,@object
	.size		_ZN40_INTERNAL_cd42a1df_4_k_cu_4cdc7ebd_349394cuda3std3__442_GLOBAL__N__cd42a1df_4_k_cu_4cdc7ebd_349396ignoreE,(_ZN40_INTERNAL_cd42a1df_4_k_cu_4cdc7ebd_349394cute7productE - _ZN40_INTERNAL_cd42a1df_4_k_cu_4cdc7ebd_349394cuda3std3__442_GLOBAL__N__cd42a1df_4_k_cu_4cdc7ebd_349396ignoreE)
_ZN40_INTERNAL_cd42a1df_4_k_cu_4cdc7ebd_349394cuda3std3__442_GLOBAL__N__cd42a1df_4_k_cu_4cdc7ebd_349396ignoreE:
	.zero		1
	.type		_ZN40_INTERNAL_cd42a1df_4_k_cu_4cdc7ebd_349394cute7productE,@object
	.size		_ZN40_INTERNAL_cd42a1df_4_k_cu_4cdc7ebd_349394cute7productE,(_ZN40_INTERNAL_cd42a1df_4_k_cu_4cdc7ebd_349394cuda3std3__45__cpo3endE - _ZN40_INTERNAL_cd42a1df_4_k_cu_4cdc7ebd_349394cute7productE)
_ZN40_INTERNAL_cd42a1df_4_k_cu_4cdc7ebd_349394cute7productE:
	.zero		1
	.type		_ZN40_INTERNAL_cd42a1df_4_k_cu_4cdc7ebd_349394cuda3std3__45__cpo3endE,@object
	.size		_ZN40_INTERNAL_cd42a1df_4_k_cu_4cdc7ebd_349394cuda3std3__45__cpo3endE,(_ZN40_INTERNAL_cd42a1df_4_k_cu_4cdc7ebd_349394cuda3std3__419piecewise_constructE - _ZN40_INTERNAL_cd42a1df_4_k_cu_4cdc7ebd_349394cuda3std3__45__cpo3endE)
_ZN40_INTERNAL_cd42a1df_4_k_cu_4cdc7ebd_349394cuda3std3__45__cpo3endE:
	.zero		1
	.type		_ZN40_INTERNAL_cd42a1df_4_k_cu_4cdc7ebd_349394cuda3std3__419piecewise_constructE,@object
	.size		_ZN40_INTERNAL_cd42a1df_4_k_cu_4cdc7ebd_349394cuda3std3__419piecewise_constructE,(_ZN40_INTERNAL_cd42a1df_4_k_cu_4cdc7ebd_349394cuda3std3__45__cpo4cendE - _ZN40_INTERNAL_cd42a1df_4_k_cu_4cdc7ebd_349394cuda3std3__419piecewise_constructE)
_ZN40_INTERNAL_cd42a1df_4_k_cu_4cdc7ebd_349394cuda3std3__419piecewise_constructE:
	.zero		1
	.type		_ZN40_INTERNAL_cd42a1df_4_k_cu_4cdc7ebd_349394cuda3std3__45__cpo4cendE,@object
	.size		_ZN40_INTERNAL_cd42a1df_4_k_cu_4cdc7ebd_349394cuda3std3__45__cpo4cendE,(_ZN40_INTERNAL_cd42a1df_4_k_cu_4cdc7ebd_349394cuda3std6ranges3__45__cpo4swapE - _ZN40_INTERNAL_cd42a1df_4_k_cu_4cdc7ebd_349394cuda3std3__45__cpo4cendE)
_ZN40_INTERNAL_cd42a1df_4_k_cu_4cdc7ebd_349394cuda3std3__45__cpo4cendE:
	.zero		1
	.type		_ZN40_INTERNAL_cd42a1df_4_k_cu_4cdc7ebd_349394cuda3std6ranges3__45__cpo4swapE,@object
	.size		_ZN40_INTERNAL_cd42a1df_4_k_cu_4cdc7ebd_349394cuda3std6ranges3__45__cpo4swapE,(.L_10 - _ZN40_INTERNAL_cd42a1df_4_k_cu_4cdc7ebd_349394cuda3std6ranges3__45__cpo4swapE)
_ZN40_INTERNAL_cd42a1df_4_k_cu_4cdc7ebd_349394cuda3std6ranges3__45__cpo4swapE:
	.zero		1
.L_10:


//--------------------- .nv.constant0._ZN7cutlass13device_kernelINS_4gemm6kernel13GemmUniversalIN4cute5tupleIJiiiiEEENS1_10collective13CollectiveMmaINS1_35MainloopSm100TmaUmmaWarpSpecializedILi18ELi2ELi4ENS5_IJNS4_1CILi4EEESB_NSA_ILi1EEEEEEEENS5_IJNSA_ILi128EEENSA_ILi64EEESF_EEEaNS5_IJlSC_lEEEaSI_NS4_8TiledMMAINS4_8MMA_AtomIJNS4_21SM100_MMA_S8_2x1SM_SSIaaiLi128ELi64ELNS4_4UMMA5MajorE0ELSN_0ELNSM_8SaturateE0EEEEEENS4_6LayoutINS5_IJSC_SC_SC_EEENS5_IJNSA_ILi0EEEST_ST_EEEEENS5_IJNS4_10UnderscoreESW_SW_EEEEENS4_28SM100_TMA_2SM_LOAD_MULTICASTENS4_14ComposedLayoutINS4_7SwizzleILi3ELi4ELi3EEENS4_18smem_ptr_flag_bitsILi8EEENSR_INS5_IJNSA_ILi8EEESF_EEENS5_IJSF_SC_EEEEEEEvNS4_8identityESZ_S19_vS1A_EENS_8epilogue10collective18CollectiveEpilogueINS1C_23Sm100TmaWarpSpecializedILi1ELi1ELi32ELb0ELb0EEEJNS5_IJSG_SG_SF_EEENS5_IJNSR_ISG_SC_EES1I_EEEaSI_aSI_NS1C_6fusion15FusionCallbacksIS1G_NS1K_17LinearCombinationIaiaiLNS_15FloatRoundStyleE2EEES1H_S1J_JEEENS4_5SM1004TMEM4LOAD26SM100_TMEM_LOAD_32dp32b32xENS4_13SM90_TMA_LOADENS10_INS11_ILi2ELi4ELi3EEES14_NSR_INS5_IJS15_SG_EEENS5_IJSG_SC_EEEEEEENS4_39AutoVectorizingCopyWithAssumedAlignmentILi128EEENS4_14SM90_TMA_STOREES1Z_S21_S21_EEEvvEEEEvNT_6ParamsE --------------------------
	.section	.nv.constant0._ZN7cutlass13device_kernelINS_4gemm6kernel13GemmUniversalIN4cute5tupleIJiiiiEEENS1_10collective13CollectiveMmaINS1_35MainloopSm100TmaUmmaWarpSpecializedILi18ELi2ELi4ENS5_IJNS4_1CILi4EEESB_NSA_ILi1EEEEEEEENS5_IJNSA_ILi128EEENSA_ILi64EEESF_EEEaNS5_IJlSC_lEEEaSI_NS4_8TiledMMAINS4_8MMA_AtomIJNS4_21SM100_MMA_S8_2x1SM_SSIaaiLi128ELi64ELNS4_4UMMA5MajorE0ELSN_0ELNSM_8SaturateE0EEEEEENS4_6LayoutINS5_IJSC_SC_SC_EEENS5_IJNSA_ILi0EEEST_ST_EEEEENS5_IJNS4_10UnderscoreESW_SW_EEEEENS4_28SM100_TMA_2SM_LOAD_MULTICASTENS4_14ComposedLayoutINS4_7SwizzleILi3ELi4ELi3EEENS4_18smem_ptr_flag_bitsILi8EEENSR_INS5_IJNSA_ILi8EEESF_EEENS5_IJSF_SC_EEEEEEEvNS4_8identityESZ_S19_vS1A_EENS_8epilogue10collective18CollectiveEpilogueINS1C_23Sm100TmaWarpSpecializedILi1ELi1ELi32ELb0ELb0EEEJNS5_IJSG_SG_SF_EEENS5_IJNSR_ISG_SC_EES1I_EEEaSI_aSI_NS1C_6fusion15FusionCallbacksIS1G_NS1K_17LinearCombinationIaiaiLNS_15FloatRoundStyleE2EEES1H_S1J_JEEENS4_5SM1004TMEM4LOAD26SM100_TMEM_LOAD_32dp32b32xENS4_13SM90_TMA_LOADENS10_INS11_ILi2ELi4ELi3EEES14_NSR_INS5_IJS15_SG_EEENS5_IJSG_SC_EEEEEEENS4_39AutoVectorizingCopyWithAssumedAlignmentILi128EEENS4_14SM90_TMA_STOREES1Z_S21_S21_EEEvvEEEEvNT_6ParamsE,"a",@progbits
	.sectionflags	@""
	.align	4
.nv.constant0._ZN7cutlass13device_kernelINS_4gemm6kernel13GemmUniversalIN4cute5tupleIJiiiiEEENS1_10collective13CollectiveMmaINS1_35MainloopSm100TmaUmmaWarpSpecializedILi18ELi2ELi4ENS5_IJNS4_1CILi4EEESB_NSA_ILi1EEEEEEEENS5_IJNSA_ILi128EEENSA_ILi64EEESF_EEEaNS5_IJlSC_lEEEaSI_NS4_8TiledMMAINS4_8MMA_AtomIJNS4_21SM100_MMA_S8_2x1SM_SSIaaiLi128ELi64ELNS4_4UMMA5MajorE0ELSN_0ELNSM_8SaturateE0EEEEEENS4_6LayoutINS5_IJSC_SC_SC_EEENS5_IJNSA_ILi0EEEST_ST_EEEEENS5_IJNS4_10UnderscoreESW_SW_EEEEENS4_28SM100_TMA_2SM_LOAD_MULTICASTENS4_14ComposedLayoutINS4_7SwizzleILi3ELi4ELi3EEENS4_18smem_ptr_flag_bitsILi8EEENSR_INS5_IJNSA_ILi8EEESF_EEENS5_IJSF_SC_EEEEEEEvNS4_8identityESZ_S19_vS1A_EENS_8epilogue10collective18CollectiveEpilogueINS1C_23Sm100TmaWarpSpecializedILi1ELi1ELi32ELb0ELb0EEEJNS5_IJSG_SG_SF_EEENS5_IJNSR_ISG_SC_EES1I_EEEaSI_aSI_NS1C_6fusion15FusionCallbacksIS1G_NS1K_17LinearCombinationIaiaiLNS_15FloatRoundStyleE2EEES1H_S1J_JEEENS4_5SM1004TMEM4LOAD26SM100_TMEM_LOAD_32dp32b32xENS4_13SM90_TMA_LOADENS10_INS11_ILi2ELi4ELi3EEES14_NSR_INS5_IJS15_SG_EEENS5_IJSG_SC_EEEEEEENS4_39AutoVectorizingCopyWithAssumedAlignmentILi128EEENS4_14SM90_TMA_STOREES1Z_S21_S21_EEEvvEEEEvNT_6ParamsE:
	.zero		2944


//--------------------- SYMBOLS --------------------------

	.type		.nv.reservedSmem.offset0,@object
	.size		.nv.reservedSmem.offset0,0x4
	.type		.nv.reservedSmem.cap,@object
	.size		.nv.reservedSmem.cap,0x4
	.type		__assertfail,@function
